//
// Generated by NVIDIA NVVM Compiler
//
// Compiler Build ID: CL-36424714
// Cuda compilation tools, release 13.0, V13.0.88
// Based on NVVM 20.0.0
//

.version 9.0
.target sm_100
.address_size 64

.extern .func  (.param .b32 func_retval0) vprintf
(
	.param .b64 vprintf_param_0,
	.param .b64 vprintf_param_1
)
;
.global .align 8 .u64 nodes;
.global .align 8 .u64 root;
.global .align 8 .u64 NIL;
.global .align 8 .u64 rtParent;
.global .align 8 .u64 rtSibling;
.global .align 4 .u32 nodeIndex;
.global .align 4 .u32 tmpIndex = 2;
.global .align 8 .b8 tmp[160];
.global .align 4 .u32 createFlag;
.global .align 4 .u32 threadsFinished;
.global .align 4 .u32 passCreate;
.global .align 1 .b8 $str[13] = {78, 73, 76, 32, 99, 114, 101, 97, 116, 101, 100, 10};
.global .align 1 .b8 $str$1[12] = {67, 114, 101, 97, 116, 101, 100, 32, 37, 100, 10};
.global .align 1 .b8 $str$2[15] = {84, 114, 101, 101, 32, 67, 114, 101, 97, 116, 101, 100, 32, 10};
.global .align 1 .b8 $str$3[2] = {10};
.global .align 1 .b8 $str$4[14] = {73, 110, 115, 105, 100, 101, 32, 119, 104, 105, 108, 101, 10};
.global .align 1 .b8 $str$5[9] = {78, 101, 119, 32, 75, 101, 121, 10};
.global .align 1 .b8 $str$6[15] = {73, 110, 115, 101, 114, 116, 32, 75, 101, 121, 32, 37, 100, 10};
.global .align 1 .b8 $str$7[10] = {79, 75, 32, 45, 45, 32, 37, 100, 10};
.global .align 1 .b8 $str$8[14] = {80, 108, 97, 99, 105, 110, 103, 32, 78, 111, 100, 101, 10};
.global .align 1 .b8 $str$9[10] = {114, 101, 115, 32, 61, 32, 37, 100, 10};
.global .align 1 .b8 $str$10[11] = {114, 101, 98, 97, 108, 97, 110, 99, 101, 10};
.global .align 1 .b8 $str$11[12] = {75, 101, 121, 32, 69, 120, 105, 115, 116, 115, 10};
.global .align 1 .b8 $str$12[4] = {37, 100, 45};
.global .align 1 .b8 $str$13[3] = {37, 100};
.global .align 1 .b8 $str$14[3] = {32, 32};
.global .align 1 .b8 $str$15[19] = {83, 116, 97, 114, 116, 105, 110, 103, 32, 116, 104, 101, 32, 84, 114, 101, 101, 10};
.global .align 1 .b8 $str$16[11] = {80, 114, 101, 79, 114, 100, 101, 114, 58, 32};
.global .align 1 .b8 $str$17[10] = {73, 110, 79, 114, 100, 101, 114, 58, 32};
.global .align 1 .b8 $str$18[12] = {80, 111, 115, 116, 79, 114, 100, 101, 114, 58, 32};
.global .align 1 .b8 $str$19[6] = {68, 111, 110, 101, 10};

.func _Z13printPreorderP10par_rbNode(
	.param .b64 _Z13printPreorderP10par_rbNode_param_0
)
{
	.local .align 8 .b8 	__local_depot0[8];
	.reg .b64 	%SP;
	.reg .b64 	%SPL;
	.reg .pred 	%p<2>;
	.reg .b32 	%r<9>;
	.reg .b64 	%rd<13>;

	mov.u64 	%SPL, __local_depot0;
	cvta.local.u64 	%SP, %SPL;
	ld.param.u64 	%rd1, [_Z13printPreorderP10par_rbNode_param_0];
	ld.global.u64 	%rd2, [NIL];
	setp.eq.s64 	%p1, %rd1, %rd2;
	@%p1 bra 	$L__BB0_2;
	add.u64 	%rd3, %SP, 0;
	add.u64 	%rd4, %SPL, 0;
	ld.u32 	%r1, [%rd1];
	st.local.u32 	[%rd4], %r1;
	mov.u64 	%rd5, $str$12;
	cvta.global.u64 	%rd6, %rd5;
	{ // callseq 0, 0
	.param .b64 param0;
	st.param.b64 	[param0], %rd6;
	.param .b64 param1;
	st.param.b64 	[param1], %rd3;
	.param .b32 retval0;
	call.uni (retval0), 
	vprintf, 
	(
	param0, 
	param1
	);
	ld.param.b32 	%r2, [retval0];
	} // callseq 0
	ld.u32 	%r4, [%rd1+4];
	st.local.u32 	[%rd4], %r4;
	mov.u64 	%rd7, $str$13;
	cvta.global.u64 	%rd8, %rd7;
	{ // callseq 1, 0
	.param .b64 param0;
	st.param.b64 	[param0], %rd8;
	.param .b64 param1;
	st.param.b64 	[param1], %rd3;
	.param .b32 retval0;
	call.uni (retval0), 
	vprintf, 
	(
	param0, 
	param1
	);
	ld.param.b32 	%r5, [retval0];
	} // callseq 1
	mov.u64 	%rd9, $str$14;
	cvta.global.u64 	%rd10, %rd9;
	{ // callseq 2, 0
	.param .b64 param0;
	st.param.b64 	[param0], %rd10;
	.param .b64 param1;
	st.param.b64 	[param1], 0;
	.param .b32 retval0;
	call.uni (retval0), 
	vprintf, 
	(
	param0, 
	param1
	);
	ld.param.b32 	%r7, [retval0];
	} // callseq 2
	ld.u64 	%rd11, [%rd1+16];
	{ // callseq 3, 0
	.param .b64 param0;
	st.param.b64 	[param0], %rd11;
	call.uni 
	_Z13printPreorderP10par_rbNode, 
	(
	param0
	);
	} // callseq 3
	ld.u64 	%rd12, [%rd1+24];
	{ // callseq 4, 0
	.param .b64 param0;
	st.param.b64 	[param0], %rd12;
	call.uni 
	_Z13printPreorderP10par_rbNode, 
	(
	param0
	);
	} // callseq 4
$L__BB0_2:
	ret;

}
.func _Z12printInorderP10par_rbNode(
	.param .b64 _Z12printInorderP10par_rbNode_param_0
)
{
	.local .align 8 .b8 	__local_depot1[8];
	.reg .b64 	%SP;
	.reg .b64 	%SPL;
	.reg .pred 	%p<2>;
	.reg .b32 	%r<9>;
	.reg .b64 	%rd<13>;

	mov.u64 	%SPL, __local_depot1;
	cvta.local.u64 	%SP, %SPL;
	ld.param.u64 	%rd1, [_Z12printInorderP10par_rbNode_param_0];
	ld.global.u64 	%rd2, [NIL];
	setp.eq.s64 	%p1, %rd1, %rd2;
	@%p1 bra 	$L__BB1_2;
	add.u64 	%rd3, %SP, 0;
	add.u64 	%rd4, %SPL, 0;
	ld.u64 	%rd5, [%rd1+16];
	{ // callseq 5, 0
	.param .b64 param0;
	st.param.b64 	[param0], %rd5;
	call.uni 
	_Z12printInorderP10par_rbNode, 
	(
	param0
	);
	} // callseq 5
	ld.u32 	%r1, [%rd1];
	st.local.u32 	[%rd4], %r1;
	mov.u64 	%rd6, $str$12;
	cvta.global.u64 	%rd7, %rd6;
	{ // callseq 6, 0
	.param .b64 param0;
	st.param.b64 	[param0], %rd7;
	.param .b64 param1;
	st.param.b64 	[param1], %rd3;
	.param .b32 retval0;
	call.uni (retval0), 
	vprintf, 
	(
	param0, 
	param1
	);
	ld.param.b32 	%r2, [retval0];
	} // callseq 6
	ld.u32 	%r4, [%rd1+4];
	st.local.u32 	[%rd4], %r4;
	mov.u64 	%rd8, $str$13;
	cvta.global.u64 	%rd9, %rd8;
	{ // callseq 7, 0
	.param .b64 param0;
	st.param.b64 	[param0], %rd9;
	.param .b64 param1;
	st.param.b64 	[param1], %rd3;
	.param .b32 retval0;
	call.uni (retval0), 
	vprintf, 
	(
	param0, 
	param1
	);
	ld.param.b32 	%r5, [retval0];
	} // callseq 7
	mov.u64 	%rd10, $str$14;
	cvta.global.u64 	%rd11, %rd10;
	{ // callseq 8, 0
	.param .b64 param0;
	st.param.b64 	[param0], %rd11;
	.param .b64 param1;
	st.param.b64 	[param1], 0;
	.param .b32 retval0;
	call.uni (retval0), 
	vprintf, 
	(
	param0, 
	param1
	);
	ld.param.b32 	%r7, [retval0];
	} // callseq 8
	ld.u64 	%rd12, [%rd1+24];
	{ // callseq 9, 0
	.param .b64 param0;
	st.param.b64 	[param0], %rd12;
	call.uni 
	_Z12printInorderP10par_rbNode, 
	(
	param0
	);
	} // callseq 9
$L__BB1_2:
	ret;

}
.func _Z14printPostorderP10par_rbNode(
	.param .b64 _Z14printPostorderP10par_rbNode_param_0
)
{
	.local .align 8 .b8 	__local_depot2[8];
	.reg .b64 	%SP;
	.reg .b64 	%SPL;
	.reg .pred 	%p<2>;
	.reg .b32 	%r<9>;
	.reg .b64 	%rd<13>;

	mov.u64 	%SPL, __local_depot2;
	cvta.local.u64 	%SP, %SPL;
	ld.param.u64 	%rd1, [_Z14printPostorderP10par_rbNode_param_0];
	ld.global.u64 	%rd2, [NIL];
	setp.ne.s64 	%p1, %rd1, %rd2;
	@%p1 bra 	$L__BB2_2;
$L__BB2_1:
	ret;
$L__BB2_2:
	add.u64 	%rd3, %SP, 0;
	add.u64 	%rd4, %SPL, 0;
	ld.u64 	%rd5, [%rd1+16];
	{ // callseq 10, 0
	.param .b64 param0;
	st.param.b64 	[param0], %rd5;
	call.uni 
	_Z14printPostorderP10par_rbNode, 
	(
	param0
	);
	} // callseq 10
	ld.u64 	%rd6, [%rd1+24];
	{ // callseq 11, 0
	.param .b64 param0;
	st.param.b64 	[param0], %rd6;
	call.uni 
	_Z14printPostorderP10par_rbNode, 
	(
	param0
	);
	} // callseq 11
	ld.u32 	%r1, [%rd1];
	st.local.u32 	[%rd4], %r1;
	mov.u64 	%rd7, $str$12;
	cvta.global.u64 	%rd8, %rd7;
	{ // callseq 12, 0
	.param .b64 param0;
	st.param.b64 	[param0], %rd8;
	.param .b64 param1;
	st.param.b64 	[param1], %rd3;
	.param .b32 retval0;
	call.uni (retval0), 
	vprintf, 
	(
	param0, 
	param1
	);
	ld.param.b32 	%r2, [retval0];
	} // callseq 12
	ld.u32 	%r4, [%rd1+4];
	st.local.u32 	[%rd4], %r4;
	mov.u64 	%rd9, $str$13;
	cvta.global.u64 	%rd10, %rd9;
	{ // callseq 13, 0
	.param .b64 param0;
	st.param.b64 	[param0], %rd10;
	.param .b64 param1;
	st.param.b64 	[param1], %rd3;
	.param .b32 retval0;
	call.uni (retval0), 
	vprintf, 
	(
	param0, 
	param1
	);
	ld.param.b32 	%r5, [retval0];
	} // callseq 13
	mov.u64 	%rd11, $str$14;
	cvta.global.u64 	%rd12, %rd11;
	{ // callseq 14, 0
	.param .b64 param0;
	st.param.b64 	[param0], %rd12;
	.param .b64 param1;
	st.param.b64 	[param1], 0;
	.param .b32 retval0;
	call.uni (retval0), 
	vprintf, 
	(
	param0, 
	param1
	);
	ld.param.b32 	%r7, [retval0];
	} // callseq 14
	bra.uni 	$L__BB2_1;

}
	// .globl	_Z3RBTP10par_rbNode
.visible .entry _Z3RBTP10par_rbNode(
	.param .u64 .ptr .align 1 _Z3RBTP10par_rbNode_param_0
)
{
	.local .align 8 .b8 	__local_depot3[24];
	.reg .b64 	%SP;
	.reg .b64 	%SPL;
	.reg .pred 	%p<105>;
	.reg .b32 	%r<268>;
	.reg .b64 	%rd<601>;

	mov.u64 	%SPL, __local_depot3;
	cvta.local.u64 	%SP, %SPL;
	ld.param.u64 	%rd115, [_Z3RBTP10par_rbNode_param_0];
	add.u64 	%rd116, %SP, 16;
	add.u64 	%rd1, %SPL, 16;
	mov.u32 	%r10, %ctaid.x;
	mov.u32 	%r1, %ntid.x;
	mul.lo.s32 	%r2, %r10, %r1;
	mov.u32 	%r11, %tid.x;
	neg.s32 	%r3, %r11;
	setp.ne.s32 	%p1, %r2, %r3;
	@%p1 bra 	$L__BB3_6;
	cvta.to.global.u64 	%rd117, %rd115;
	mov.u64 	%rd118, $str$15;
	cvta.global.u64 	%rd119, %rd118;
	{ // callseq 15, 0
	.param .b64 param0;
	st.param.b64 	[param0], %rd119;
	.param .b64 param1;
	st.param.b64 	[param1], 0;
	.param .b32 retval0;
	call.uni (retval0), 
	vprintf, 
	(
	param0, 
	param1
	);
	ld.param.b32 	%r12, [retval0];
	} // callseq 15
	st.global.u64 	[nodes], %rd115;
	st.global.u64 	[NIL], %rd115;
	mov.b32 	%r14, 1;
	st.global.u32 	[%rd117+4], %r14;
	ld.global.u64 	%rd120, [NIL];
	mov.b32 	%r15, -1;
	st.u32 	[%rd120], %r15;
	ld.global.u64 	%rd121, [NIL];
	st.u64 	[%rd121+32], %rd121;
	st.u64 	[%rd121+24], %rd121;
	st.u64 	[%rd121+16], %rd121;
	mov.u64 	%rd122, $str;
	cvta.global.u64 	%rd123, %rd122;
	{ // callseq 16, 0
	.param .b64 param0;
	st.param.b64 	[param0], %rd123;
	.param .b64 param1;
	st.param.b64 	[param1], 0;
	.param .b32 retval0;
	call.uni (retval0), 
	vprintf, 
	(
	param0, 
	param1
	);
	ld.param.b32 	%r16, [retval0];
	} // callseq 16
$L__BB3_2:
	atom.relaxed.global.cas.b32 	%r18, [createFlag], 0, 1;
	setp.eq.s32 	%p2, %r18, 0;
	@%p2 bra 	$L__BB3_2;
	atom.global.add.u32 	%r19, [nodeIndex], 1;
	atom.global.add.u32 	%r20, [tmpIndex], 1;
	ld.global.u64 	%rd124, [nodes];
	ld.global.u32 	%r21, [nodeIndex];
	mul.wide.s32 	%rd125, %r21, 40;
	add.s64 	%rd126, %rd124, %rd125;
	mov.b32 	%r22, -1;
	st.u32 	[%rd126], %r22;
	ld.global.u64 	%rd127, [nodes];
	ld.global.u32 	%r23, [nodeIndex];
	mul.wide.s32 	%rd128, %r23, 40;
	add.s64 	%rd129, %rd127, %rd128;
	mov.b32 	%r24, 1;
	st.u32 	[%rd129+8], %r24;
	ld.global.u64 	%rd130, [NIL];
	ld.global.u64 	%rd131, [nodes];
	ld.global.u32 	%r25, [nodeIndex];
	mul.wide.s32 	%rd132, %r25, 40;
	add.s64 	%rd133, %rd131, %rd132;
	st.u64 	[%rd133+32], %rd130;
	ld.global.u64 	%rd134, [nodes];
	add.s64 	%rd135, %rd134, %rd132;
	st.u64 	[%rd135+24], %rd130;
	ld.global.u64 	%rd136, [nodes];
	add.s64 	%rd137, %rd136, %rd132;
	st.u64 	[%rd137+16], %rd130;
	ld.global.u64 	%rd138, [nodes];
	add.s64 	%rd139, %rd138, %rd132;
	ld.global.u32 	%r26, [tmpIndex];
	mul.wide.s32 	%rd140, %r26, 8;
	mov.u64 	%rd141, tmp;
	add.s64 	%rd142, %rd141, %rd140;
	st.global.u64 	[%rd142], %rd139;
	mov.b32 	%r27, 0;
	st.global.u32 	[createFlag], %r27;
	add.u64 	%rd143, %SP, 8;
	add.u64 	%rd144, %SPL, 8;
	st.local.u32 	[%rd144], %r22;
	mov.u64 	%rd145, $str$1;
	cvta.global.u64 	%rd146, %rd145;
	{ // callseq 17, 0
	.param .b64 param0;
	st.param.b64 	[param0], %rd146;
	.param .b64 param1;
	st.param.b64 	[param1], %rd143;
	.param .b32 retval0;
	call.uni (retval0), 
	vprintf, 
	(
	param0, 
	param1
	);
	ld.param.b32 	%r28, [retval0];
	} // callseq 17
	ld.global.u32 	%r30, [tmpIndex];
	mul.wide.s32 	%rd147, %r30, 8;
	add.s64 	%rd148, %rd141, %rd147;
	ld.global.u64 	%rd149, [%rd148];
	st.global.u64 	[rtParent], %rd149;
$L__BB3_4:
	atom.relaxed.global.cas.b32 	%r31, [createFlag], 0, 1;
	setp.eq.s32 	%p3, %r31, 0;
	@%p3 bra 	$L__BB3_4;
	atom.global.add.u32 	%r32, [nodeIndex], 1;
	atom.global.add.u32 	%r33, [tmpIndex], 1;
	ld.global.u64 	%rd150, [nodes];
	ld.global.u32 	%r34, [nodeIndex];
	mul.wide.s32 	%rd151, %r34, 40;
	add.s64 	%rd152, %rd150, %rd151;
	mov.b32 	%r35, -1;
	st.u32 	[%rd152], %r35;
	ld.global.u64 	%rd153, [nodes];
	ld.global.u32 	%r36, [nodeIndex];
	mul.wide.s32 	%rd154, %r36, 40;
	add.s64 	%rd155, %rd153, %rd154;
	mov.b32 	%r37, 1;
	st.u32 	[%rd155+8], %r37;
	ld.global.u64 	%rd156, [NIL];
	ld.global.u64 	%rd157, [nodes];
	ld.global.u32 	%r38, [nodeIndex];
	mul.wide.s32 	%rd158, %r38, 40;
	add.s64 	%rd159, %rd157, %rd158;
	st.u64 	[%rd159+32], %rd156;
	ld.global.u64 	%rd160, [nodes];
	add.s64 	%rd161, %rd160, %rd158;
	st.u64 	[%rd161+24], %rd156;
	ld.global.u64 	%rd162, [nodes];
	add.s64 	%rd163, %rd162, %rd158;
	st.u64 	[%rd163+16], %rd156;
	ld.global.u64 	%rd164, [nodes];
	add.s64 	%rd165, %rd164, %rd158;
	ld.global.u32 	%r39, [tmpIndex];
	mul.wide.s32 	%rd166, %r39, 8;
	add.s64 	%rd168, %rd141, %rd166;
	st.global.u64 	[%rd168], %rd165;
	mov.b32 	%r40, 0;
	st.global.u32 	[createFlag], %r40;
	cvta.to.local.u64 	%rd170, %rd143;
	st.local.u32 	[%rd170], %r35;
	cvta.global.u64 	%rd172, %rd145;
	{ // callseq 18, 0
	.param .b64 param0;
	st.param.b64 	[param0], %rd172;
	.param .b64 param1;
	st.param.b64 	[param1], %rd143;
	.param .b32 retval0;
	call.uni (retval0), 
	vprintf, 
	(
	param0, 
	param1
	);
	ld.param.b32 	%r41, [retval0];
	} // callseq 18
	ld.global.u32 	%r43, [tmpIndex];
	mul.wide.s32 	%rd173, %r43, 8;
	add.s64 	%rd174, %rd141, %rd173;
	ld.global.u64 	%rd175, [%rd174];
	st.global.u64 	[rtSibling], %rd175;
	ld.global.u64 	%rd176, [NIL];
	st.global.u64 	[root], %rd176;
	ld.global.u64 	%rd177, [rtParent];
	st.u64 	[%rd177+32], %rd176;
	st.u64 	[%rd175+32], %rd177;
	st.u64 	[%rd175+24], %rd176;
	st.u64 	[%rd175+16], %rd176;
	st.u64 	[%rd177+16], %rd176;
	st.u64 	[%rd177+24], %rd175;
	st.u32 	[%rd177+8], %r40;
	st.u32 	[%rd175+8], %r40;
	st.u32 	[%rd177+4], %r37;
	ld.global.u64 	%rd178, [rtSibling];
	st.u32 	[%rd178+4], %r37;
	ld.global.u64 	%rd179, [rtParent];
	ld.global.u64 	%rd180, [NIL];
	st.u64 	[%rd180+32], %rd179;
	st.u32 	[%rd180+8], %r40;
	mov.u64 	%rd181, $str$2;
	cvta.global.u64 	%rd182, %rd181;
	{ // callseq 19, 0
	.param .b64 param0;
	st.param.b64 	[param0], %rd182;
	.param .b64 param1;
	st.param.b64 	[param1], 0;
	.param .b32 retval0;
	call.uni (retval0), 
	vprintf, 
	(
	param0, 
	param1
	);
	ld.param.b32 	%r44, [retval0];
	} // callseq 19
	mov.u64 	%rd183, $str$3;
	cvta.global.u64 	%rd184, %rd183;
	{ // callseq 20, 0
	.param .b64 param0;
	st.param.b64 	[param0], %rd184;
	.param .b64 param1;
	st.param.b64 	[param1], 0;
	.param .b32 retval0;
	call.uni (retval0), 
	vprintf, 
	(
	param0, 
	param1
	);
	ld.param.b32 	%r46, [retval0];
	} // callseq 20
	atom.global.add.u32 	%r48, [passCreate], 1;
$L__BB3_6:
	atom.relaxed.global.cas.b32 	%r49, [createFlag], 0, 1;
	setp.eq.s32 	%p4, %r49, 0;
	@%p4 bra 	$L__BB3_6;
	atom.global.add.u32 	%r50, [nodeIndex], 1;
	atom.global.add.u32 	%r51, [tmpIndex], 1;
	ld.global.u64 	%rd185, [nodes];
	ld.global.u32 	%r52, [nodeIndex];
	mul.wide.s32 	%rd186, %r52, 40;
	add.s64 	%rd187, %rd185, %rd186;
	mov.b32 	%r53, 2;
	st.u32 	[%rd187], %r53;
	ld.global.u64 	%rd188, [nodes];
	ld.global.u32 	%r54, [nodeIndex];
	mul.wide.s32 	%rd189, %r54, 40;
	add.s64 	%rd190, %rd188, %rd189;
	mov.b32 	%r55, 1;
	st.u32 	[%rd190+8], %r55;
	ld.global.u64 	%rd191, [NIL];
	ld.global.u64 	%rd192, [nodes];
	ld.global.u32 	%r56, [nodeIndex];
	mul.wide.s32 	%rd193, %r56, 40;
	add.s64 	%rd194, %rd192, %rd193;
	st.u64 	[%rd194+32], %rd191;
	ld.global.u64 	%rd195, [nodes];
	add.s64 	%rd196, %rd195, %rd193;
	st.u64 	[%rd196+24], %rd191;
	ld.global.u64 	%rd197, [nodes];
	add.s64 	%rd198, %rd197, %rd193;
	st.u64 	[%rd198+16], %rd191;
	ld.global.u64 	%rd199, [nodes];
	add.s64 	%rd200, %rd199, %rd193;
	ld.global.u32 	%r57, [tmpIndex];
	mul.wide.s32 	%rd201, %r57, 8;
	mov.u64 	%rd202, tmp;
	add.s64 	%rd203, %rd202, %rd201;
	st.global.u64 	[%rd203], %rd200;
	mov.b32 	%r58, 0;
	st.global.u32 	[createFlag], %r58;
	add.u64 	%rd204, %SP, 8;
	add.u64 	%rd205, %SPL, 8;
	st.local.u32 	[%rd205], %r53;
	mov.u64 	%rd206, $str$1;
	cvta.global.u64 	%rd207, %rd206;
	{ // callseq 21, 0
	.param .b64 param0;
	st.param.b64 	[param0], %rd207;
	.param .b64 param1;
	st.param.b64 	[param1], %rd204;
	.param .b32 retval0;
	call.uni (retval0), 
	vprintf, 
	(
	param0, 
	param1
	);
	ld.param.b32 	%r59, [retval0];
	} // callseq 21
	ld.global.u32 	%r61, [tmpIndex];
	mul.wide.s32 	%rd208, %r61, 8;
	add.s64 	%rd209, %rd202, %rd208;
	ld.global.u64 	%rd582, [%rd209];
$L__BB3_8:
	ld.global.u64 	%rd4, [root];
$L__BB3_9:
	atom.relaxed.cas.b32 	%r62, [%rd4+8], 0, 1;
	setp.eq.s32 	%p5, %r62, 0;
	@%p5 bra 	$L__BB3_9;
	ld.global.u64 	%rd210, [NIL];
	setp.eq.s64 	%p6, %rd4, %rd210;
	@%p6 bra 	$L__BB3_26;
$L__BB3_11:
	ld.u64 	%rd211, [%rd4+16];
	ld.u64 	%rd5, [%rd211+32];
	mov.u64 	%rd212, $str$4;
	cvta.global.u64 	%rd213, %rd212;
	{ // callseq 22, 0
	.param .b64 param0;
	st.param.b64 	[param0], %rd213;
	.param .b64 param1;
	st.param.b64 	[param1], 0;
	.param .b32 retval0;
	call.uni (retval0), 
	vprintf, 
	(
	param0, 
	param1
	);
	ld.param.b32 	%r63, [retval0];
	} // callseq 22
	ld.u32 	%r65, [%rd4];
	setp.ne.s32 	%p7, %r65, 2;
	@%p7 bra 	$L__BB3_13;
	mov.b32 	%r75, 0;
	st.u32 	[%rd4+8], %r75;
	bra.uni 	$L__BB3_22;
$L__BB3_13:
	mov.u64 	%rd214, $str$5;
	cvta.global.u64 	%rd215, %rd214;
	{ // callseq 23, 0
	.param .b64 param0;
	st.param.b64 	[param0], %rd215;
	.param .b64 param1;
	st.param.b64 	[param1], 0;
	.param .b32 retval0;
	call.uni (retval0), 
	vprintf, 
	(
	param0, 
	param1
	);
	ld.param.b32 	%r66, [retval0];
	} // callseq 23
	ld.u32 	%r68, [%rd4];
	setp.lt.s32 	%p8, %r68, 3;
	@%p8 bra 	$L__BB3_19;
	ld.u64 	%rd574, [%rd4+16];
	ld.global.u64 	%rd7, [NIL];
	setp.eq.s64 	%p12, %rd574, %rd7;
	@%p12 bra 	$L__BB3_17;
	atom.relaxed.cas.b32 	%r72, [%rd574+8], 0, 1;
	setp.ne.s32 	%p13, %r72, 0;
	@%p13 bra 	$L__BB3_27;
	mov.b32 	%r74, 0;
	st.u32 	[%rd4+8], %r74;
	bra.uni 	$L__BB3_22;
$L__BB3_17:
	ld.u64 	%rd221, [%rd5+16];
	st.u64 	[%rd574+32], %rd221;
	ld.u64 	%rd4, [%rd4+16];
	setp.ne.s64 	%p14, %rd4, %rd574;
	@%p14 bra 	$L__BB3_28;
	ld.u64 	%rd4, [%rd4+32];
	st.u64 	[%rd582+32], %rd4;
	bra.uni 	$L__BB3_26;
$L__BB3_19:
	ld.u64 	%rd574, [%rd4+24];
	ld.global.u64 	%rd12, [NIL];
	setp.eq.s64 	%p9, %rd574, %rd12;
	@%p9 bra 	$L__BB3_24;
	atom.relaxed.cas.b32 	%r69, [%rd574+8], 0, 1;
	setp.ne.s32 	%p10, %r69, 0;
	@%p10 bra 	$L__BB3_23;
	mov.b32 	%r71, 0;
	st.u32 	[%rd4+8], %r71;
$L__BB3_22:
	mov.u64 	%rd370, $str$11;
	cvta.global.u64 	%rd371, %rd370;
	{ // callseq 31, 0
	.param .b64 param0;
	st.param.b64 	[param0], %rd371;
	.param .b64 param1;
	st.param.b64 	[param1], 0;
	.param .b32 retval0;
	call.uni (retval0), 
	vprintf, 
	(
	param0, 
	param1
	);
	ld.param.b32 	%r142, [retval0];
	} // callseq 31
	bra.uni 	$L__BB3_103;
$L__BB3_23:
	ld.u64 	%rd216, [%rd5+24];
	ld.u64 	%rd217, [%rd4+24];
	st.u64 	[%rd217+32], %rd216;
	mov.b32 	%r70, 0;
	st.u32 	[%rd4+8], %r70;
	ld.u64 	%rd4, [%rd4+24];
	mov.u64 	%rd574, %rd12;
	bra.uni 	$L__BB3_28;
$L__BB3_24:
	ld.u64 	%rd218, [%rd5+24];
	st.u64 	[%rd574+32], %rd218;
	ld.u64 	%rd4, [%rd4+24];
	setp.ne.s64 	%p11, %rd4, %rd574;
	@%p11 bra 	$L__BB3_28;
	ld.u64 	%rd4, [%rd4+32];
	st.u64 	[%rd582+32], %rd4;
$L__BB3_26:
	setp.eq.s64 	%p16, %rd4, 0;
	@%p16 bra 	$L__BB3_22;
	bra.uni 	$L__BB3_29;
$L__BB3_27:
	ld.u64 	%rd219, [%rd5+16];
	ld.u64 	%rd220, [%rd4+16];
	st.u64 	[%rd220+32], %rd219;
	mov.b32 	%r73, 0;
	st.u32 	[%rd4+8], %r73;
	ld.u64 	%rd4, [%rd4+16];
	mov.u64 	%rd574, %rd7;
$L__BB3_28:
	setp.eq.s64 	%p15, %rd4, %rd574;
	@%p15 bra 	$L__BB3_29;
	bra.uni 	$L__BB3_11;
$L__BB3_29:
	mov.u64 	%rd222, $str$8;
	cvta.global.u64 	%rd223, %rd222;
	{ // callseq 24, 0
	.param .b64 param0;
	st.param.b64 	[param0], %rd223;
	.param .b64 param1;
	st.param.b64 	[param1], 0;
	.param .b32 retval0;
	call.uni (retval0), 
	vprintf, 
	(
	param0, 
	param1
	);
	ld.param.b32 	%r76, [retval0];
	} // callseq 24
	ld.u64 	%rd19, [%rd582+32];
	ld.global.u64 	%rd224, [NIL];
	setp.ne.s64 	%p17, %rd19, %rd224;
	@%p17 bra 	$L__BB3_31;
	mov.b32 	%r137, 1;
	st.u32 	[%rd582+4], %r137;
	ld.global.u64 	%rd365, [rtParent];
	st.u64 	[%rd582+32], %rd365;
	st.u64 	[%rd365+16], %rd582;
	st.global.u64 	[root], %rd582;
	ld.global.u64 	%rd366, [NIL];
	mov.b32 	%r138, 0;
	st.u32 	[%rd366+8], %r138;
	st.u32 	[%rd582+8], %r138;
	mov.b32 	%r139, 2;
	st.local.u32 	[%rd1], %r139;
	mov.u64 	%rd367, $str$9;
	cvta.global.u64 	%rd368, %rd367;
	{ // callseq 30, 0
	.param .b64 param0;
	st.param.b64 	[param0], %rd368;
	.param .b64 param1;
	st.param.b64 	[param1], %rd116;
	.param .b32 retval0;
	call.uni (retval0), 
	vprintf, 
	(
	param0, 
	param1
	);
	ld.param.b32 	%r140, [retval0];
	} // callseq 30
	bra.uni 	$L__BB3_103;
$L__BB3_31:
	ld.u32 	%r78, [%rd19];
	add.u64 	%rd225, %SP, 0;
	add.u64 	%rd20, %SPL, 0;
	st.local.u32 	[%rd20], %r78;
	mov.u64 	%rd226, $str$6;
	cvta.global.u64 	%rd227, %rd226;
	{ // callseq 25, 0
	.param .b64 param0;
	st.param.b64 	[param0], %rd227;
	.param .b64 param1;
	st.param.b64 	[param1], %rd225;
	.param .b32 retval0;
	call.uni (retval0), 
	vprintf, 
	(
	param0, 
	param1
	);
	ld.param.b32 	%r79, [retval0];
	} // callseq 25
	ld.u64 	%rd21, [%rd19+32];
	ld.u64 	%rd228, [%rd21+16];
	setp.ne.s64 	%p18, %rd19, %rd228;
	@%p18 bra 	$L__BB3_36;
	atom.relaxed.cas.b32 	%r85, [%rd21+8], 0, 1;
	setp.eq.s32 	%p21, %r85, 0;
	setp.ne.s32 	%p22, %r85, 0;
	selp.u32 	%r86, 1, 0, %p22;
	st.local.u32 	[%rd20], %r86;
	mov.u64 	%rd235, $str$7;
	cvta.global.u64 	%rd236, %rd235;
	{ // callseq 26, 0
	.param .b64 param0;
	st.param.b64 	[param0], %rd236;
	.param .b64 param1;
	st.param.b64 	[param1], %rd225;
	.param .b32 retval0;
	call.uni (retval0), 
	vprintf, 
	(
	param0, 
	param1
	);
	ld.param.b32 	%r87, [retval0];
	} // callseq 26
	@%p21 bra 	$L__BB3_39;
	ld.u64 	%rd238, [%rd19+32];
	ld.u64 	%rd239, [%rd238+24];
	atom.relaxed.cas.b32 	%r89, [%rd239+8], 0, 1;
	setp.ne.s32 	%p23, %r89, 0;
	@%p23 bra 	$L__BB3_35;
	ld.u64 	%rd359, [%rd19+32];
	mov.b32 	%r133, 0;
	st.u32 	[%rd359+8], %r133;
	ld.u64 	%rd360, [%rd19+32];
	ld.u64 	%rd361, [%rd360+24];
	st.u32 	[%rd361+8], %r133;
	bra.uni 	$L__BB3_39;
$L__BB3_35:
	ld.u64 	%rd240, [%rd19+32];
	mov.b32 	%r90, 0;
	st.u32 	[%rd240+8], %r90;
	bra.uni 	$L__BB3_41;
$L__BB3_36:
	atom.relaxed.cas.b32 	%r81, [%rd21+8], 0, 1;
	setp.eq.s32 	%p19, %r81, 0;
	@%p19 bra 	$L__BB3_39;
	ld.u64 	%rd229, [%rd19+32];
	ld.u64 	%rd230, [%rd229+16];
	atom.relaxed.cas.b32 	%r82, [%rd230+8], 0, 1;
	setp.ne.s32 	%p20, %r82, 0;
	@%p20 bra 	$L__BB3_40;
	ld.u64 	%rd232, [%rd19+32];
	mov.b32 	%r84, 0;
	st.u32 	[%rd232+8], %r84;
	ld.u64 	%rd233, [%rd19+32];
	ld.u64 	%rd234, [%rd233+16];
	st.u32 	[%rd234+8], %r84;
$L__BB3_39:
	mov.b32 	%r134, 0;
	st.u32 	[%rd19+8], %r134;
	st.local.u32 	[%rd1], %r134;
	mov.u64 	%rd362, $str$9;
	cvta.global.u64 	%rd363, %rd362;
	{ // callseq 29, 0
	.param .b64 param0;
	st.param.b64 	[param0], %rd363;
	.param .b64 param1;
	st.param.b64 	[param1], %rd116;
	.param .b32 retval0;
	call.uni (retval0), 
	vprintf, 
	(
	param0, 
	param1
	);
	ld.param.b32 	%r135, [retval0];
	} // callseq 29
	bra.uni 	$L__BB3_8;
$L__BB3_40:
	ld.u64 	%rd231, [%rd19+32];
	mov.b32 	%r83, 0;
	st.u32 	[%rd231+8], %r83;
$L__BB3_41:
	ld.u32 	%r91, [%rd582];
	ld.u32 	%r92, [%rd19];
	setp.ge.s32 	%p24, %r91, %r92;
	@%p24 bra 	$L__BB3_43;
	st.u64 	[%rd19+16], %rd582;
	bra.uni 	$L__BB3_44;
$L__BB3_43:
	st.u64 	[%rd19+24], %rd582;
$L__BB3_44:
	mov.b32 	%r93, 1;
	st.local.u32 	[%rd1], %r93;
	mov.u64 	%rd241, $str$9;
	cvta.global.u64 	%rd242, %rd241;
	{ // callseq 27, 0
	.param .b64 param0;
	st.param.b64 	[param0], %rd242;
	.param .b64 param1;
	st.param.b64 	[param1], %rd116;
	.param .b32 retval0;
	call.uni (retval0), 
	vprintf, 
	(
	param0, 
	param1
	);
	ld.param.b32 	%r94, [retval0];
	} // callseq 27
	mov.u64 	%rd244, $str$10;
	cvta.global.u64 	%rd245, %rd244;
	{ // callseq 28, 0
	.param .b64 param0;
	st.param.b64 	[param0], %rd245;
	.param .b64 param1;
	st.param.b64 	[param1], 0;
	.param .b32 retval0;
	call.uni (retval0), 
	vprintf, 
	(
	param0, 
	param1
	);
	ld.param.b32 	%r96, [retval0];
	} // callseq 28
	ld.u64 	%rd246, [%rd582+32];
	ld.u64 	%rd22, [%rd246+32];
	ld.u64 	%rd577, [%rd22+16];
	setp.ne.s64 	%p25, %rd246, %rd577;
	@%p25 bra 	$L__BB3_46;
	ld.u64 	%rd577, [%rd22+24];
$L__BB3_46:
	ld.global.u64 	%rd583, [root];
	setp.eq.s64 	%p26, %rd582, %rd583;
	mov.b32 	%r263, 0;
	@%p26 bra 	$L__BB3_94;
	mov.b32 	%r263, 0;
$L__BB3_48:
	ld.u64 	%rd29, [%rd582+32];
	ld.u32 	%r100, [%rd29+4];
	setp.ne.s32 	%p27, %r100, 0;
	@%p27 bra 	$L__BB3_94;
	ld.u64 	%rd30, [%rd29+32];
	ld.u64 	%rd31, [%rd30+16];
	setp.ne.s64 	%p28, %rd29, %rd31;
	@%p28 bra 	$L__BB3_63;
	ld.u64 	%rd32, [%rd30+24];
	ld.u32 	%r108, [%rd32+4];
	setp.ne.s32 	%p36, %r108, 0;
	@%p36 bra 	$L__BB3_52;
	mov.b32 	%r113, 1;
	st.u32 	[%rd29+4], %r113;
	st.u32 	[%rd32+4], %r113;
	ld.u64 	%rd317, [%rd582+32];
	ld.u64 	%rd318, [%rd317+32];
	mov.b32 	%r114, 0;
	st.u32 	[%rd318+4], %r114;
	bra.uni 	$L__BB3_65;
$L__BB3_52:
	ld.u64 	%rd33, [%rd29+24];
	setp.ne.s64 	%p37, %rd582, %rd33;
	mov.u64 	%rd580, %rd582;
	@%p37 bra 	$L__BB3_56;
	ld.global.u64 	%rd34, [rtParent];
	setp.ne.s64 	%p38, %rd30, %rd34;
	@%p38 bra 	$L__BB3_55;
	ld.u64 	%rd291, [%rd33+16];
	st.u64 	[%rd291+32], %rd29;
	st.u64 	[%rd29+24], %rd291;
	st.global.u64 	[root], %rd33;
	st.u64 	[%rd34+16], %rd33;
	st.u64 	[%rd33+32], %rd34;
	st.u64 	[%rd29+32], %rd33;
	st.u64 	[%rd33+16], %rd29;
	mov.u64 	%rd580, %rd29;
	bra.uni 	$L__BB3_56;
$L__BB3_55:
	ld.u64 	%rd286, [%rd33+16];
	st.u64 	[%rd286+32], %rd29;
	st.u64 	[%rd29+24], %rd286;
	ld.u64 	%rd287, [%rd29+32];
	st.u64 	[%rd287+16], %rd33;
	ld.u64 	%rd288, [%rd29+32];
	ld.u64 	%rd289, [%rd29+24];
	st.u64 	[%rd289+32], %rd288;
	st.u64 	[%rd29+32], %rd33;
	ld.u64 	%rd290, [%rd29+24];
	st.u64 	[%rd290+16], %rd29;
	mov.u64 	%rd580, %rd29;
$L__BB3_56:
	ld.u64 	%rd292, [%rd580+32];
	ld.u64 	%rd293, [%rd292+32];
	ld.u64 	%rd294, [%rd293+32];
	atom.relaxed.cas.b32 	%r109, [%rd294+8], 0, 1;
	setp.eq.s32 	%p39, %r109, 0;
	@%p39 bra 	$L__BB3_56;
	ld.u64 	%rd295, [%rd580+32];
	ld.u64 	%rd36, [%rd295+32];
	ld.u64 	%rd37, [%rd36+32];
	ld.global.u64 	%rd38, [rtParent];
	setp.ne.s64 	%p40, %rd37, %rd38;
	@%p40 bra 	$L__BB3_59;
	ld.u64 	%rd309, [%rd36+16];
	ld.u64 	%rd310, [%rd309+24];
	st.u64 	[%rd310+32], %rd36;
	st.u64 	[%rd36+16], %rd310;
	st.global.u64 	[root], %rd309;
	st.u64 	[%rd38+24], %rd309;
	st.u64 	[%rd309+32], %rd38;
	st.u64 	[%rd36+32], %rd309;
	st.u64 	[%rd309+24], %rd36;
	bra.uni 	$L__BB3_62;
$L__BB3_59:
	ld.u64 	%rd296, [%rd37+24];
	setp.ne.s64 	%p41, %rd36, %rd296;
	@%p41 bra 	$L__BB3_61;
	ld.u64 	%rd303, [%rd36+16];
	ld.u64 	%rd304, [%rd303+24];
	st.u64 	[%rd304+32], %rd36;
	st.u64 	[%rd36+16], %rd304;
	ld.u64 	%rd305, [%rd36+32];
	st.u64 	[%rd305+24], %rd303;
	ld.u64 	%rd306, [%rd36+32];
	ld.u64 	%rd307, [%rd36+16];
	st.u64 	[%rd307+32], %rd306;
	st.u64 	[%rd36+32], %rd303;
	ld.u64 	%rd308, [%rd36+16];
	st.u64 	[%rd308+24], %rd36;
	bra.uni 	$L__BB3_62;
$L__BB3_61:
	ld.u64 	%rd297, [%rd36+16];
	ld.u64 	%rd298, [%rd297+24];
	st.u64 	[%rd298+32], %rd36;
	st.u64 	[%rd36+16], %rd298;
	ld.u64 	%rd299, [%rd36+32];
	st.u64 	[%rd299+16], %rd297;
	ld.u64 	%rd300, [%rd36+32];
	ld.u64 	%rd301, [%rd36+16];
	st.u64 	[%rd301+32], %rd300;
	st.u64 	[%rd36+32], %rd297;
	ld.u64 	%rd302, [%rd36+16];
	st.u64 	[%rd302+24], %rd36;
$L__BB3_62:
	ld.u64 	%rd311, [%rd580+32];
	mov.b32 	%r111, 1;
	st.u32 	[%rd311+4], %r111;
	ld.u64 	%rd312, [%rd580+32];
	ld.u64 	%rd313, [%rd312+24];
	mov.b32 	%r112, 0;
	st.u32 	[%rd313+4], %r112;
	ld.u64 	%rd314, [%rd580+32];
	ld.u64 	%rd315, [%rd314+32];
	ld.u64 	%rd316, [%rd315+32];
	st.u32 	[%rd316+8], %r112;
	mov.b32 	%r263, 2;
	bra.uni 	$L__BB3_93;
$L__BB3_63:
	ld.u32 	%r101, [%rd31+4];
	setp.ne.s32 	%p29, %r101, 0;
	@%p29 bra 	$L__BB3_66;
	mov.b32 	%r106, 1;
	st.u32 	[%rd29+4], %r106;
	st.u32 	[%rd31+4], %r106;
	ld.u64 	%rd284, [%rd582+32];
	ld.u64 	%rd285, [%rd284+32];
	mov.b32 	%r107, 0;
	st.u32 	[%rd285+4], %r107;
$L__BB3_65:
	ld.u64 	%rd319, [%rd582+32];
	ld.u64 	%rd45, [%rd319+32];
	bra.uni 	$L__BB3_80;
$L__BB3_66:
	ld.u64 	%rd39, [%rd29+16];
	setp.ne.s64 	%p30, %rd582, %rd39;
	mov.u64 	%rd581, %rd582;
	@%p30 bra 	$L__BB3_72;
	ld.global.u64 	%rd40, [rtParent];
	setp.ne.s64 	%p31, %rd30, %rd40;
	@%p31 bra 	$L__BB3_69;
	ld.u64 	%rd258, [%rd39+24];
	st.u64 	[%rd258+32], %rd29;
	st.u64 	[%rd29+16], %rd258;
	st.global.u64 	[root], %rd39;
	st.u64 	[%rd40+24], %rd39;
	st.u64 	[%rd39+32], %rd40;
	st.u64 	[%rd29+32], %rd39;
	st.u64 	[%rd39+24], %rd29;
	mov.u64 	%rd581, %rd29;
	bra.uni 	$L__BB3_72;
$L__BB3_69:
	ld.u64 	%rd247, [%rd30+24];
	setp.ne.s64 	%p32, %rd29, %rd247;
	@%p32 bra 	$L__BB3_71;
	ld.u64 	%rd253, [%rd39+24];
	st.u64 	[%rd253+32], %rd29;
	st.u64 	[%rd29+16], %rd253;
	ld.u64 	%rd254, [%rd29+32];
	st.u64 	[%rd254+24], %rd39;
	ld.u64 	%rd255, [%rd29+32];
	ld.u64 	%rd256, [%rd29+16];
	st.u64 	[%rd256+32], %rd255;
	st.u64 	[%rd29+32], %rd39;
	ld.u64 	%rd257, [%rd29+16];
	st.u64 	[%rd257+24], %rd29;
	mov.u64 	%rd581, %rd29;
	bra.uni 	$L__BB3_72;
$L__BB3_71:
	ld.u64 	%rd248, [%rd39+24];
	st.u64 	[%rd248+32], %rd29;
	st.u64 	[%rd29+16], %rd248;
	ld.u64 	%rd249, [%rd29+32];
	st.u64 	[%rd249+16], %rd39;
	ld.u64 	%rd250, [%rd29+32];
	ld.u64 	%rd251, [%rd29+16];
	st.u64 	[%rd251+32], %rd250;
	st.u64 	[%rd29+32], %rd39;
	ld.u64 	%rd252, [%rd29+16];
	st.u64 	[%rd252+24], %rd29;
	mov.u64 	%rd581, %rd29;
$L__BB3_72:
	ld.u64 	%rd259, [%rd581+32];
	ld.u64 	%rd260, [%rd259+32];
	ld.u64 	%rd261, [%rd260+32];
	atom.relaxed.cas.b32 	%r102, [%rd261+8], 0, 1;
	setp.eq.s32 	%p33, %r102, 0;
	@%p33 bra 	$L__BB3_72;
	ld.u64 	%rd262, [%rd581+32];
	ld.u64 	%rd42, [%rd262+32];
	ld.u64 	%rd43, [%rd42+32];
	ld.global.u64 	%rd44, [rtParent];
	setp.ne.s64 	%p34, %rd43, %rd44;
	@%p34 bra 	$L__BB3_75;
	ld.u64 	%rd276, [%rd42+24];
	ld.u64 	%rd277, [%rd276+16];
	st.u64 	[%rd277+32], %rd42;
	st.u64 	[%rd42+24], %rd277;
	st.global.u64 	[root], %rd276;
	st.u64 	[%rd44+16], %rd276;
	st.u64 	[%rd276+32], %rd44;
	st.u64 	[%rd42+32], %rd276;
	st.u64 	[%rd276+16], %rd42;
	bra.uni 	$L__BB3_78;
$L__BB3_75:
	ld.u64 	%rd263, [%rd43+16];
	setp.ne.s64 	%p35, %rd42, %rd263;
	@%p35 bra 	$L__BB3_77;
	ld.u64 	%rd270, [%rd42+24];
	ld.u64 	%rd271, [%rd270+16];
	st.u64 	[%rd271+32], %rd42;
	st.u64 	[%rd42+24], %rd271;
	ld.u64 	%rd272, [%rd42+32];
	st.u64 	[%rd272+16], %rd270;
	ld.u64 	%rd273, [%rd42+32];
	ld.u64 	%rd274, [%rd42+24];
	st.u64 	[%rd274+32], %rd273;
	st.u64 	[%rd42+32], %rd270;
	ld.u64 	%rd275, [%rd42+24];
	st.u64 	[%rd275+16], %rd42;
	bra.uni 	$L__BB3_78;
$L__BB3_77:
	ld.u64 	%rd264, [%rd42+24];
	ld.u64 	%rd265, [%rd264+16];
	st.u64 	[%rd265+32], %rd42;
	st.u64 	[%rd42+24], %rd265;
	ld.u64 	%rd266, [%rd42+32];
	st.u64 	[%rd266+24], %rd264;
	ld.u64 	%rd267, [%rd42+32];
	ld.u64 	%rd268, [%rd42+24];
	st.u64 	[%rd268+32], %rd267;
	st.u64 	[%rd42+32], %rd264;
	ld.u64 	%rd269, [%rd42+24];
	st.u64 	[%rd269+16], %rd42;
$L__BB3_78:
	ld.u64 	%rd278, [%rd581+32];
	mov.b32 	%r104, 1;
	st.u32 	[%rd278+4], %r104;
	ld.u64 	%rd279, [%rd581+32];
	ld.u64 	%rd280, [%rd279+16];
	mov.b32 	%r105, 0;
	st.u32 	[%rd280+4], %r105;
	ld.u64 	%rd281, [%rd581+32];
	ld.u64 	%rd282, [%rd281+32];
	ld.u64 	%rd283, [%rd282+32];
	st.u32 	[%rd283+8], %r105;
	mov.b32 	%r263, 2;
	bra.uni 	$L__BB3_93;
$L__BB3_79:
	ld.u64 	%rd352, [%rd45+32];
	mov.b32 	%r128, 0;
	st.u32 	[%rd352+8], %r128;
$L__BB3_80:
	ld.u64 	%rd46, [%rd45+32];
	ld.u64 	%rd320, [%rd46+32];
	ld.u64 	%rd321, [%rd320+16];
	setp.ne.s64 	%p42, %rd46, %rd321;
	@%p42 bra 	$L__BB3_85;
	atom.relaxed.cas.b32 	%r121, [%rd46+8], 0, 1;
	setp.eq.s32 	%p46, %r121, 0;
	@%p46 bra 	$L__BB3_80;
	ld.u64 	%rd337, [%rd45+32];
	ld.u64 	%rd338, [%rd337+32];
	atom.relaxed.cas.b32 	%r122, [%rd338+8], 0, 1;
	setp.eq.s32 	%p47, %r122, 0;
	@%p47 bra 	$L__BB3_79;
	ld.u64 	%rd339, [%rd45+32];
	ld.u64 	%rd340, [%rd339+32];
	ld.u64 	%rd341, [%rd340+24];
	atom.relaxed.cas.b32 	%r123, [%rd341+8], 0, 1;
	setp.ne.s32 	%p48, %r123, 0;
	@%p48 bra 	$L__BB3_91;
	ld.u64 	%rd346, [%rd45+32];
	mov.b32 	%r127, 0;
	st.u32 	[%rd346+8], %r127;
	ld.u64 	%rd347, [%rd45+32];
	ld.u64 	%rd348, [%rd347+32];
	st.u32 	[%rd348+8], %r127;
	ld.u64 	%rd349, [%rd45+32];
	ld.u64 	%rd350, [%rd349+32];
	ld.u64 	%rd351, [%rd350+24];
	st.u32 	[%rd351+8], %r127;
	bra.uni 	$L__BB3_80;
$L__BB3_85:
	atom.relaxed.cas.b32 	%r115, [%rd46+8], 0, 1;
	setp.eq.s32 	%p43, %r115, 0;
	@%p43 bra 	$L__BB3_80;
	ld.u64 	%rd322, [%rd45+32];
	ld.u64 	%rd323, [%rd322+32];
	atom.relaxed.cas.b32 	%r116, [%rd323+8], 0, 1;
	setp.eq.s32 	%p44, %r116, 0;
	@%p44 bra 	$L__BB3_90;
	ld.u64 	%rd324, [%rd45+32];
	ld.u64 	%rd325, [%rd324+32];
	ld.u64 	%rd326, [%rd325+16];
	atom.relaxed.cas.b32 	%r117, [%rd326+8], 0, 1;
	setp.ne.s32 	%p45, %r117, 0;
	@%p45 bra 	$L__BB3_89;
	ld.u64 	%rd330, [%rd45+32];
	mov.b32 	%r119, 0;
	st.u32 	[%rd330+8], %r119;
	ld.u64 	%rd331, [%rd45+32];
	ld.u64 	%rd332, [%rd331+32];
	st.u32 	[%rd332+8], %r119;
	ld.u64 	%rd333, [%rd45+32];
	ld.u64 	%rd334, [%rd333+32];
	ld.u64 	%rd335, [%rd334+16];
	st.u32 	[%rd335+8], %r119;
	bra.uni 	$L__BB3_80;
$L__BB3_89:
	ld.u64 	%rd327, [%rd45+32];
	mov.b32 	%r118, 0;
	st.u32 	[%rd327+8], %r118;
	ld.u64 	%rd328, [%rd45+32];
	ld.u64 	%rd329, [%rd328+32];
	st.u32 	[%rd329+8], %r118;
	bra.uni 	$L__BB3_92;
$L__BB3_90:
	ld.u64 	%rd336, [%rd45+32];
	mov.b32 	%r120, 0;
	st.u32 	[%rd336+8], %r120;
	bra.uni 	$L__BB3_80;
$L__BB3_91:
	ld.u64 	%rd342, [%rd45+32];
	mov.b32 	%r124, 0;
	st.u32 	[%rd342+8], %r124;
	ld.u64 	%rd343, [%rd45+32];
	ld.u64 	%rd344, [%rd343+32];
	st.u32 	[%rd344+8], %r124;
$L__BB3_92:
	ld.u64 	%rd345, [%rd582+32];
	mov.b32 	%r126, 0;
	st.u32 	[%rd345+8], %r126;
	st.u32 	[%rd577+8], %r126;
	st.u32 	[%rd582+8], %r126;
	mov.b32 	%r263, 1;
	mov.u64 	%rd582, %rd45;
$L__BB3_93:
	ld.global.u64 	%rd583, [root];
	setp.ne.s64 	%p49, %rd582, %rd583;
	@%p49 bra 	$L__BB3_48;
$L__BB3_94:
	setp.eq.s32 	%p50, %r263, 2;
	@%p50 bra 	$L__BB3_98;
	setp.eq.s32 	%p51, %r263, 1;
	@%p51 bra 	$L__BB3_97;
	ld.u64 	%rd356, [%rd582+32];
	ld.u64 	%rd357, [%rd356+32];
	mov.b32 	%r131, 0;
	st.u32 	[%rd357+8], %r131;
	ld.u64 	%rd358, [%rd582+32];
	st.u32 	[%rd358+8], %r131;
	st.u32 	[%rd577+8], %r131;
	st.u32 	[%rd582+8], %r131;
	bra.uni 	$L__BB3_102;
$L__BB3_97:
	ld.u64 	%rd353, [%rd582+32];
	ld.u64 	%rd354, [%rd353+32];
	mov.b32 	%r130, 0;
	st.u32 	[%rd354+8], %r130;
	ld.u64 	%rd355, [%rd582+32];
	st.u32 	[%rd355+8], %r130;
	st.u32 	[%rd577+8], %r130;
	st.u32 	[%rd582+8], %r130;
	bra.uni 	$L__BB3_102;
$L__BB3_98:
	ld.u64 	%rd51, [%rd582+32];
	ld.u64 	%rd585, [%rd51+16];
	setp.ne.s64 	%p52, %rd582, %rd585;
	@%p52 bra 	$L__BB3_100;
	ld.u64 	%rd585, [%rd51+24];
	ld.u64 	%rd586, [%rd585+24];
	bra.uni 	$L__BB3_101;
$L__BB3_100:
	ld.u64 	%rd586, [%rd585+16];
$L__BB3_101:
	mov.b32 	%r129, 0;
	st.u32 	[%rd51+8], %r129;
	st.u32 	[%rd585+8], %r129;
	st.u32 	[%rd586+8], %r129;
	st.u32 	[%rd582+8], %r129;
$L__BB3_102:
	mov.b32 	%r132, 1;
	st.u32 	[%rd583+4], %r132;
$L__BB3_103:
	atom.relaxed.global.cas.b32 	%r144, [createFlag], 0, 1;
	setp.eq.s32 	%p53, %r144, 0;
	@%p53 bra 	$L__BB3_103;
	atom.global.add.u32 	%r145, [nodeIndex], 1;
	atom.global.add.u32 	%r146, [tmpIndex], 1;
	ld.global.u64 	%rd372, [nodes];
	ld.global.u32 	%r147, [nodeIndex];
	mul.wide.s32 	%rd373, %r147, 40;
	add.s64 	%rd374, %rd372, %rd373;
	mov.b32 	%r148, 1;
	st.u32 	[%rd374], %r148;
	ld.global.u64 	%rd375, [nodes];
	ld.global.u32 	%r149, [nodeIndex];
	mul.wide.s32 	%rd376, %r149, 40;
	add.s64 	%rd377, %rd375, %rd376;
	st.u32 	[%rd377+8], %r148;
	ld.global.u64 	%rd378, [NIL];
	ld.global.u64 	%rd379, [nodes];
	ld.global.u32 	%r150, [nodeIndex];
	mul.wide.s32 	%rd380, %r150, 40;
	add.s64 	%rd381, %rd379, %rd380;
	st.u64 	[%rd381+32], %rd378;
	ld.global.u64 	%rd382, [nodes];
	add.s64 	%rd383, %rd382, %rd380;
	st.u64 	[%rd383+24], %rd378;
	ld.global.u64 	%rd384, [nodes];
	add.s64 	%rd385, %rd384, %rd380;
	st.u64 	[%rd385+16], %rd378;
	ld.global.u64 	%rd386, [nodes];
	add.s64 	%rd387, %rd386, %rd380;
	ld.global.u32 	%r151, [tmpIndex];
	mul.wide.s32 	%rd388, %r151, 8;
	add.s64 	%rd390, %rd202, %rd388;
	st.global.u64 	[%rd390], %rd387;
	mov.b32 	%r152, 0;
	st.global.u32 	[createFlag], %r152;
	cvta.to.local.u64 	%rd392, %rd204;
	st.local.u32 	[%rd392], %r148;
	cvta.global.u64 	%rd394, %rd206;
	{ // callseq 32, 0
	.param .b64 param0;
	st.param.b64 	[param0], %rd394;
	.param .b64 param1;
	st.param.b64 	[param1], %rd204;
	.param .b32 retval0;
	call.uni (retval0), 
	vprintf, 
	(
	param0, 
	param1
	);
	ld.param.b32 	%r153, [retval0];
	} // callseq 32
	ld.global.u32 	%r155, [tmpIndex];
	mul.wide.s32 	%rd395, %r155, 8;
	add.s64 	%rd396, %rd202, %rd395;
	ld.global.u64 	%rd596, [%rd396];
$L__BB3_105:
	ld.global.u64 	%rd60, [root];
$L__BB3_106:
	atom.relaxed.cas.b32 	%r156, [%rd60+8], 0, 1;
	setp.eq.s32 	%p54, %r156, 0;
	@%p54 bra 	$L__BB3_106;
	ld.global.u64 	%rd397, [NIL];
	setp.eq.s64 	%p55, %rd60, %rd397;
	@%p55 bra 	$L__BB3_123;
$L__BB3_108:
	ld.u64 	%rd398, [%rd60+16];
	ld.u64 	%rd61, [%rd398+32];
	mov.u64 	%rd399, $str$4;
	cvta.global.u64 	%rd400, %rd399;
	{ // callseq 33, 0
	.param .b64 param0;
	st.param.b64 	[param0], %rd400;
	.param .b64 param1;
	st.param.b64 	[param1], 0;
	.param .b32 retval0;
	call.uni (retval0), 
	vprintf, 
	(
	param0, 
	param1
	);
	ld.param.b32 	%r157, [retval0];
	} // callseq 33
	ld.u32 	%r159, [%rd60];
	setp.ne.s32 	%p56, %r159, 1;
	@%p56 bra 	$L__BB3_110;
	mov.b32 	%r169, 0;
	st.u32 	[%rd60+8], %r169;
	bra.uni 	$L__BB3_119;
$L__BB3_110:
	mov.u64 	%rd401, $str$5;
	cvta.global.u64 	%rd402, %rd401;
	{ // callseq 34, 0
	.param .b64 param0;
	st.param.b64 	[param0], %rd402;
	.param .b64 param1;
	st.param.b64 	[param1], 0;
	.param .b32 retval0;
	call.uni (retval0), 
	vprintf, 
	(
	param0, 
	param1
	);
	ld.param.b32 	%r160, [retval0];
	} // callseq 34
	ld.u32 	%r162, [%rd60];
	setp.lt.s32 	%p57, %r162, 2;
	@%p57 bra 	$L__BB3_116;
	ld.u64 	%rd588, [%rd60+16];
	ld.global.u64 	%rd63, [NIL];
	setp.eq.s64 	%p61, %rd588, %rd63;
	@%p61 bra 	$L__BB3_114;
	atom.relaxed.cas.b32 	%r166, [%rd588+8], 0, 1;
	setp.ne.s32 	%p62, %r166, 0;
	@%p62 bra 	$L__BB3_124;
	mov.b32 	%r168, 0;
	st.u32 	[%rd60+8], %r168;
	bra.uni 	$L__BB3_119;
$L__BB3_114:
	ld.u64 	%rd408, [%rd61+16];
	st.u64 	[%rd588+32], %rd408;
	ld.u64 	%rd60, [%rd60+16];
	setp.ne.s64 	%p63, %rd60, %rd588;
	@%p63 bra 	$L__BB3_125;
	ld.u64 	%rd60, [%rd60+32];
	st.u64 	[%rd596+32], %rd60;
	bra.uni 	$L__BB3_123;
$L__BB3_116:
	ld.u64 	%rd588, [%rd60+24];
	ld.global.u64 	%rd68, [NIL];
	setp.eq.s64 	%p58, %rd588, %rd68;
	@%p58 bra 	$L__BB3_121;
	atom.relaxed.cas.b32 	%r163, [%rd588+8], 0, 1;
	setp.ne.s32 	%p59, %r163, 0;
	@%p59 bra 	$L__BB3_120;
	mov.b32 	%r165, 0;
	st.u32 	[%rd60+8], %r165;
$L__BB3_119:
	mov.u64 	%rd558, $str$11;
	cvta.global.u64 	%rd559, %rd558;
	{ // callseq 42, 0
	.param .b64 param0;
	st.param.b64 	[param0], %rd559;
	.param .b64 param1;
	st.param.b64 	[param1], 0;
	.param .b32 retval0;
	call.uni (retval0), 
	vprintf, 
	(
	param0, 
	param1
	);
	ld.param.b32 	%r236, [retval0];
	} // callseq 42
	bra.uni 	$L__BB3_200;
$L__BB3_120:
	ld.u64 	%rd403, [%rd61+24];
	ld.u64 	%rd404, [%rd60+24];
	st.u64 	[%rd404+32], %rd403;
	mov.b32 	%r164, 0;
	st.u32 	[%rd60+8], %r164;
	ld.u64 	%rd60, [%rd60+24];
	mov.u64 	%rd588, %rd68;
	bra.uni 	$L__BB3_125;
$L__BB3_121:
	ld.u64 	%rd405, [%rd61+24];
	st.u64 	[%rd588+32], %rd405;
	ld.u64 	%rd60, [%rd60+24];
	setp.ne.s64 	%p60, %rd60, %rd588;
	@%p60 bra 	$L__BB3_125;
	ld.u64 	%rd60, [%rd60+32];
	st.u64 	[%rd596+32], %rd60;
$L__BB3_123:
	setp.eq.s64 	%p65, %rd60, 0;
	@%p65 bra 	$L__BB3_119;
	bra.uni 	$L__BB3_126;
$L__BB3_124:
	ld.u64 	%rd406, [%rd61+16];
	ld.u64 	%rd407, [%rd60+16];
	st.u64 	[%rd407+32], %rd406;
	mov.b32 	%r167, 0;
	st.u32 	[%rd60+8], %r167;
	ld.u64 	%rd60, [%rd60+16];
	mov.u64 	%rd588, %rd63;
$L__BB3_125:
	setp.eq.s64 	%p64, %rd60, %rd588;
	@%p64 bra 	$L__BB3_126;
	bra.uni 	$L__BB3_108;
$L__BB3_126:
	cvta.to.local.u64 	%rd75, %rd204;
	mov.u64 	%rd410, $str$8;
	cvta.global.u64 	%rd411, %rd410;
	{ // callseq 35, 0
	.param .b64 param0;
	st.param.b64 	[param0], %rd411;
	.param .b64 param1;
	st.param.b64 	[param1], 0;
	.param .b32 retval0;
	call.uni (retval0), 
	vprintf, 
	(
	param0, 
	param1
	);
	ld.param.b32 	%r170, [retval0];
	} // callseq 35
	ld.u64 	%rd76, [%rd596+32];
	ld.global.u64 	%rd412, [NIL];
	setp.ne.s64 	%p66, %rd76, %rd412;
	@%p66 bra 	$L__BB3_128;
	mov.b32 	%r231, 1;
	st.u32 	[%rd596+4], %r231;
	ld.global.u64 	%rd553, [rtParent];
	st.u64 	[%rd596+32], %rd553;
	st.u64 	[%rd553+16], %rd596;
	st.global.u64 	[root], %rd596;
	ld.global.u64 	%rd554, [NIL];
	mov.b32 	%r232, 0;
	st.u32 	[%rd554+8], %r232;
	st.u32 	[%rd596+8], %r232;
	mov.b32 	%r233, 2;
	st.local.u32 	[%rd75], %r233;
	mov.u64 	%rd555, $str$9;
	cvta.global.u64 	%rd556, %rd555;
	{ // callseq 41, 0
	.param .b64 param0;
	st.param.b64 	[param0], %rd556;
	.param .b64 param1;
	st.param.b64 	[param1], %rd204;
	.param .b32 retval0;
	call.uni (retval0), 
	vprintf, 
	(
	param0, 
	param1
	);
	ld.param.b32 	%r234, [retval0];
	} // callseq 41
	bra.uni 	$L__BB3_200;
$L__BB3_128:
	ld.u32 	%r172, [%rd76];
	add.u64 	%rd413, %SP, 0;
	add.u64 	%rd77, %SPL, 0;
	st.local.u32 	[%rd77], %r172;
	mov.u64 	%rd414, $str$6;
	cvta.global.u64 	%rd415, %rd414;
	{ // callseq 36, 0
	.param .b64 param0;
	st.param.b64 	[param0], %rd415;
	.param .b64 param1;
	st.param.b64 	[param1], %rd413;
	.param .b32 retval0;
	call.uni (retval0), 
	vprintf, 
	(
	param0, 
	param1
	);
	ld.param.b32 	%r173, [retval0];
	} // callseq 36
	ld.u64 	%rd78, [%rd76+32];
	ld.u64 	%rd416, [%rd78+16];
	setp.ne.s64 	%p67, %rd76, %rd416;
	@%p67 bra 	$L__BB3_133;
	atom.relaxed.cas.b32 	%r179, [%rd78+8], 0, 1;
	setp.eq.s32 	%p70, %r179, 0;
	setp.ne.s32 	%p71, %r179, 0;
	selp.u32 	%r180, 1, 0, %p71;
	st.local.u32 	[%rd77], %r180;
	mov.u64 	%rd423, $str$7;
	cvta.global.u64 	%rd424, %rd423;
	{ // callseq 37, 0
	.param .b64 param0;
	st.param.b64 	[param0], %rd424;
	.param .b64 param1;
	st.param.b64 	[param1], %rd413;
	.param .b32 retval0;
	call.uni (retval0), 
	vprintf, 
	(
	param0, 
	param1
	);
	ld.param.b32 	%r181, [retval0];
	} // callseq 37
	@%p70 bra 	$L__BB3_136;
	ld.u64 	%rd426, [%rd76+32];
	ld.u64 	%rd427, [%rd426+24];
	atom.relaxed.cas.b32 	%r183, [%rd427+8], 0, 1;
	setp.ne.s32 	%p72, %r183, 0;
	@%p72 bra 	$L__BB3_132;
	ld.u64 	%rd547, [%rd76+32];
	mov.b32 	%r227, 0;
	st.u32 	[%rd547+8], %r227;
	ld.u64 	%rd548, [%rd76+32];
	ld.u64 	%rd549, [%rd548+24];
	st.u32 	[%rd549+8], %r227;
	bra.uni 	$L__BB3_136;
$L__BB3_132:
	ld.u64 	%rd428, [%rd76+32];
	mov.b32 	%r184, 0;
	st.u32 	[%rd428+8], %r184;
	bra.uni 	$L__BB3_138;
$L__BB3_133:
	atom.relaxed.cas.b32 	%r175, [%rd78+8], 0, 1;
	setp.eq.s32 	%p68, %r175, 0;
	@%p68 bra 	$L__BB3_136;
	ld.u64 	%rd417, [%rd76+32];
	ld.u64 	%rd418, [%rd417+16];
	atom.relaxed.cas.b32 	%r176, [%rd418+8], 0, 1;
	setp.ne.s32 	%p69, %r176, 0;
	@%p69 bra 	$L__BB3_137;
	ld.u64 	%rd420, [%rd76+32];
	mov.b32 	%r178, 0;
	st.u32 	[%rd420+8], %r178;
	ld.u64 	%rd421, [%rd76+32];
	ld.u64 	%rd422, [%rd421+16];
	st.u32 	[%rd422+8], %r178;
$L__BB3_136:
	mov.b32 	%r228, 0;
	st.u32 	[%rd76+8], %r228;
	st.local.u32 	[%rd75], %r228;
	mov.u64 	%rd550, $str$9;
	cvta.global.u64 	%rd551, %rd550;
	{ // callseq 40, 0
	.param .b64 param0;
	st.param.b64 	[param0], %rd551;
	.param .b64 param1;
	st.param.b64 	[param1], %rd204;
	.param .b32 retval0;
	call.uni (retval0), 
	vprintf, 
	(
	param0, 
	param1
	);
	ld.param.b32 	%r229, [retval0];
	} // callseq 40
	bra.uni 	$L__BB3_105;
$L__BB3_137:
	ld.u64 	%rd419, [%rd76+32];
	mov.b32 	%r177, 0;
	st.u32 	[%rd419+8], %r177;
$L__BB3_138:
	ld.u32 	%r185, [%rd596];
	ld.u32 	%r186, [%rd76];
	setp.ge.s32 	%p73, %r185, %r186;
	@%p73 bra 	$L__BB3_140;
	st.u64 	[%rd76+16], %rd596;
	bra.uni 	$L__BB3_141;
$L__BB3_140:
	st.u64 	[%rd76+24], %rd596;
$L__BB3_141:
	mov.b32 	%r187, 1;
	st.local.u32 	[%rd75], %r187;
	mov.u64 	%rd429, $str$9;
	cvta.global.u64 	%rd430, %rd429;
	{ // callseq 38, 0
	.param .b64 param0;
	st.param.b64 	[param0], %rd430;
	.param .b64 param1;
	st.param.b64 	[param1], %rd204;
	.param .b32 retval0;
	call.uni (retval0), 
	vprintf, 
	(
	param0, 
	param1
	);
	ld.param.b32 	%r188, [retval0];
	} // callseq 38
	mov.u64 	%rd432, $str$10;
	cvta.global.u64 	%rd433, %rd432;
	{ // callseq 39, 0
	.param .b64 param0;
	st.param.b64 	[param0], %rd433;
	.param .b64 param1;
	st.param.b64 	[param1], 0;
	.param .b32 retval0;
	call.uni (retval0), 
	vprintf, 
	(
	param0, 
	param1
	);
	ld.param.b32 	%r190, [retval0];
	} // callseq 39
	ld.u64 	%rd434, [%rd596+32];
	ld.u64 	%rd79, [%rd434+32];
	ld.u64 	%rd591, [%rd79+16];
	setp.ne.s64 	%p74, %rd434, %rd591;
	@%p74 bra 	$L__BB3_143;
	ld.u64 	%rd591, [%rd79+24];
$L__BB3_143:
	ld.global.u64 	%rd597, [root];
	setp.eq.s64 	%p75, %rd596, %rd597;
	mov.b32 	%r266, 0;
	@%p75 bra 	$L__BB3_191;
	mov.b32 	%r266, 0;
$L__BB3_145:
	ld.u64 	%rd86, [%rd596+32];
	ld.u32 	%r194, [%rd86+4];
	setp.ne.s32 	%p76, %r194, 0;
	@%p76 bra 	$L__BB3_191;
	ld.u64 	%rd87, [%rd86+32];
	ld.u64 	%rd88, [%rd87+16];
	setp.ne.s64 	%p77, %rd86, %rd88;
	@%p77 bra 	$L__BB3_160;
	ld.u64 	%rd89, [%rd87+24];
	ld.u32 	%r202, [%rd89+4];
	setp.ne.s32 	%p85, %r202, 0;
	@%p85 bra 	$L__BB3_149;
	mov.b32 	%r207, 1;
	st.u32 	[%rd86+4], %r207;
	st.u32 	[%rd89+4], %r207;
	ld.u64 	%rd505, [%rd596+32];
	ld.u64 	%rd506, [%rd505+32];
	mov.b32 	%r208, 0;
	st.u32 	[%rd506+4], %r208;
	bra.uni 	$L__BB3_162;
$L__BB3_149:
	ld.u64 	%rd90, [%rd86+24];
	setp.ne.s64 	%p86, %rd596, %rd90;
	mov.u64 	%rd594, %rd596;
	@%p86 bra 	$L__BB3_153;
	ld.global.u64 	%rd91, [rtParent];
	setp.ne.s64 	%p87, %rd87, %rd91;
	@%p87 bra 	$L__BB3_152;
	ld.u64 	%rd479, [%rd90+16];
	st.u64 	[%rd479+32], %rd86;
	st.u64 	[%rd86+24], %rd479;
	st.global.u64 	[root], %rd90;
	st.u64 	[%rd91+16], %rd90;
	st.u64 	[%rd90+32], %rd91;
	st.u64 	[%rd86+32], %rd90;
	st.u64 	[%rd90+16], %rd86;
	mov.u64 	%rd594, %rd86;
	bra.uni 	$L__BB3_153;
$L__BB3_152:
	ld.u64 	%rd474, [%rd90+16];
	st.u64 	[%rd474+32], %rd86;
	st.u64 	[%rd86+24], %rd474;
	ld.u64 	%rd475, [%rd86+32];
	st.u64 	[%rd475+16], %rd90;
	ld.u64 	%rd476, [%rd86+32];
	ld.u64 	%rd477, [%rd86+24];
	st.u64 	[%rd477+32], %rd476;
	st.u64 	[%rd86+32], %rd90;
	ld.u64 	%rd478, [%rd86+24];
	st.u64 	[%rd478+16], %rd86;
	mov.u64 	%rd594, %rd86;
$L__BB3_153:
	ld.u64 	%rd480, [%rd594+32];
	ld.u64 	%rd481, [%rd480+32];
	ld.u64 	%rd482, [%rd481+32];
	atom.relaxed.cas.b32 	%r203, [%rd482+8], 0, 1;
	setp.eq.s32 	%p88, %r203, 0;
	@%p88 bra 	$L__BB3_153;
	ld.u64 	%rd483, [%rd594+32];
	ld.u64 	%rd93, [%rd483+32];
	ld.u64 	%rd94, [%rd93+32];
	ld.global.u64 	%rd95, [rtParent];
	setp.ne.s64 	%p89, %rd94, %rd95;
	@%p89 bra 	$L__BB3_156;
	ld.u64 	%rd497, [%rd93+16];
	ld.u64 	%rd498, [%rd497+24];
	st.u64 	[%rd498+32], %rd93;
	st.u64 	[%rd93+16], %rd498;
	st.global.u64 	[root], %rd497;
	st.u64 	[%rd95+24], %rd497;
	st.u64 	[%rd497+32], %rd95;
	st.u64 	[%rd93+32], %rd497;
	st.u64 	[%rd497+24], %rd93;
	bra.uni 	$L__BB3_159;
$L__BB3_156:
	ld.u64 	%rd484, [%rd94+24];
	setp.ne.s64 	%p90, %rd93, %rd484;
	@%p90 bra 	$L__BB3_158;
	ld.u64 	%rd491, [%rd93+16];
	ld.u64 	%rd492, [%rd491+24];
	st.u64 	[%rd492+32], %rd93;
	st.u64 	[%rd93+16], %rd492;
	ld.u64 	%rd493, [%rd93+32];
	st.u64 	[%rd493+24], %rd491;
	ld.u64 	%rd494, [%rd93+32];
	ld.u64 	%rd495, [%rd93+16];
	st.u64 	[%rd495+32], %rd494;
	st.u64 	[%rd93+32], %rd491;
	ld.u64 	%rd496, [%rd93+16];
	st.u64 	[%rd496+24], %rd93;
	bra.uni 	$L__BB3_159;
$L__BB3_158:
	ld.u64 	%rd485, [%rd93+16];
	ld.u64 	%rd486, [%rd485+24];
	st.u64 	[%rd486+32], %rd93;
	st.u64 	[%rd93+16], %rd486;
	ld.u64 	%rd487, [%rd93+32];
	st.u64 	[%rd487+16], %rd485;
	ld.u64 	%rd488, [%rd93+32];
	ld.u64 	%rd489, [%rd93+16];
	st.u64 	[%rd489+32], %rd488;
	st.u64 	[%rd93+32], %rd485;
	ld.u64 	%rd490, [%rd93+16];
	st.u64 	[%rd490+24], %rd93;
$L__BB3_159:
	ld.u64 	%rd499, [%rd594+32];
	mov.b32 	%r205, 1;
	st.u32 	[%rd499+4], %r205;
	ld.u64 	%rd500, [%rd594+32];
	ld.u64 	%rd501, [%rd500+24];
	mov.b32 	%r206, 0;
	st.u32 	[%rd501+4], %r206;
	ld.u64 	%rd502, [%rd594+32];
	ld.u64 	%rd503, [%rd502+32];
	ld.u64 	%rd504, [%rd503+32];
	st.u32 	[%rd504+8], %r206;
	mov.b32 	%r266, 2;
	bra.uni 	$L__BB3_190;
$L__BB3_160:
	ld.u32 	%r195, [%rd88+4];
	setp.ne.s32 	%p78, %r195, 0;
	@%p78 bra 	$L__BB3_163;
	mov.b32 	%r200, 1;
	st.u32 	[%rd86+4], %r200;
	st.u32 	[%rd88+4], %r200;
	ld.u64 	%rd472, [%rd596+32];
	ld.u64 	%rd473, [%rd472+32];
	mov.b32 	%r201, 0;
	st.u32 	[%rd473+4], %r201;
$L__BB3_162:
	ld.u64 	%rd507, [%rd596+32];
	ld.u64 	%rd102, [%rd507+32];
	bra.uni 	$L__BB3_177;
$L__BB3_163:
	ld.u64 	%rd96, [%rd86+16];
	setp.ne.s64 	%p79, %rd596, %rd96;
	mov.u64 	%rd595, %rd596;
	@%p79 bra 	$L__BB3_169;
	ld.global.u64 	%rd97, [rtParent];
	setp.ne.s64 	%p80, %rd87, %rd97;
	@%p80 bra 	$L__BB3_166;
	ld.u64 	%rd446, [%rd96+24];
	st.u64 	[%rd446+32], %rd86;
	st.u64 	[%rd86+16], %rd446;
	st.global.u64 	[root], %rd96;
	st.u64 	[%rd97+24], %rd96;
	st.u64 	[%rd96+32], %rd97;
	st.u64 	[%rd86+32], %rd96;
	st.u64 	[%rd96+24], %rd86;
	mov.u64 	%rd595, %rd86;
	bra.uni 	$L__BB3_169;
$L__BB3_166:
	ld.u64 	%rd435, [%rd87+24];
	setp.ne.s64 	%p81, %rd86, %rd435;
	@%p81 bra 	$L__BB3_168;
	ld.u64 	%rd441, [%rd96+24];
	st.u64 	[%rd441+32], %rd86;
	st.u64 	[%rd86+16], %rd441;
	ld.u64 	%rd442, [%rd86+32];
	st.u64 	[%rd442+24], %rd96;
	ld.u64 	%rd443, [%rd86+32];
	ld.u64 	%rd444, [%rd86+16];
	st.u64 	[%rd444+32], %rd443;
	st.u64 	[%rd86+32], %rd96;
	ld.u64 	%rd445, [%rd86+16];
	st.u64 	[%rd445+24], %rd86;
	mov.u64 	%rd595, %rd86;
	bra.uni 	$L__BB3_169;
$L__BB3_168:
	ld.u64 	%rd436, [%rd96+24];
	st.u64 	[%rd436+32], %rd86;
	st.u64 	[%rd86+16], %rd436;
	ld.u64 	%rd437, [%rd86+32];
	st.u64 	[%rd437+16], %rd96;
	ld.u64 	%rd438, [%rd86+32];
	ld.u64 	%rd439, [%rd86+16];
	st.u64 	[%rd439+32], %rd438;
	st.u64 	[%rd86+32], %rd96;
	ld.u64 	%rd440, [%rd86+16];
	st.u64 	[%rd440+24], %rd86;
	mov.u64 	%rd595, %rd86;
$L__BB3_169:
	ld.u64 	%rd447, [%rd595+32];
	ld.u64 	%rd448, [%rd447+32];
	ld.u64 	%rd449, [%rd448+32];
	atom.relaxed.cas.b32 	%r196, [%rd449+8], 0, 1;
	setp.eq.s32 	%p82, %r196, 0;
	@%p82 bra 	$L__BB3_169;
	ld.u64 	%rd450, [%rd595+32];
	ld.u64 	%rd99, [%rd450+32];
	ld.u64 	%rd100, [%rd99+32];
	ld.global.u64 	%rd101, [rtParent];
	setp.ne.s64 	%p83, %rd100, %rd101;
	@%p83 bra 	$L__BB3_172;
	ld.u64 	%rd464, [%rd99+24];
	ld.u64 	%rd465, [%rd464+16];
	st.u64 	[%rd465+32], %rd99;
	st.u64 	[%rd99+24], %rd465;
	st.global.u64 	[root], %rd464;
	st.u64 	[%rd101+16], %rd464;
	st.u64 	[%rd464+32], %rd101;
	st.u64 	[%rd99+32], %rd464;
	st.u64 	[%rd464+16], %rd99;
	bra.uni 	$L__BB3_175;
$L__BB3_172:
	ld.u64 	%rd451, [%rd100+16];
	setp.ne.s64 	%p84, %rd99, %rd451;
	@%p84 bra 	$L__BB3_174;
	ld.u64 	%rd458, [%rd99+24];
	ld.u64 	%rd459, [%rd458+16];
	st.u64 	[%rd459+32], %rd99;
	st.u64 	[%rd99+24], %rd459;
	ld.u64 	%rd460, [%rd99+32];
	st.u64 	[%rd460+16], %rd458;
	ld.u64 	%rd461, [%rd99+32];
	ld.u64 	%rd462, [%rd99+24];
	st.u64 	[%rd462+32], %rd461;
	st.u64 	[%rd99+32], %rd458;
	ld.u64 	%rd463, [%rd99+24];
	st.u64 	[%rd463+16], %rd99;
	bra.uni 	$L__BB3_175;
$L__BB3_174:
	ld.u64 	%rd452, [%rd99+24];
	ld.u64 	%rd453, [%rd452+16];
	st.u64 	[%rd453+32], %rd99;
	st.u64 	[%rd99+24], %rd453;
	ld.u64 	%rd454, [%rd99+32];
	st.u64 	[%rd454+24], %rd452;
	ld.u64 	%rd455, [%rd99+32];
	ld.u64 	%rd456, [%rd99+24];
	st.u64 	[%rd456+32], %rd455;
	st.u64 	[%rd99+32], %rd452;
	ld.u64 	%rd457, [%rd99+24];
	st.u64 	[%rd457+16], %rd99;
$L__BB3_175:
	ld.u64 	%rd466, [%rd595+32];
	mov.b32 	%r198, 1;
	st.u32 	[%rd466+4], %r198;
	ld.u64 	%rd467, [%rd595+32];
	ld.u64 	%rd468, [%rd467+16];
	mov.b32 	%r199, 0;
	st.u32 	[%rd468+4], %r199;
	ld.u64 	%rd469, [%rd595+32];
	ld.u64 	%rd470, [%rd469+32];
	ld.u64 	%rd471, [%rd470+32];
	st.u32 	[%rd471+8], %r199;
	mov.b32 	%r266, 2;
	bra.uni 	$L__BB3_190;
$L__BB3_176:
	ld.u64 	%rd540, [%rd102+32];
	mov.b32 	%r222, 0;
	st.u32 	[%rd540+8], %r222;
$L__BB3_177:
	ld.u64 	%rd103, [%rd102+32];
	ld.u64 	%rd508, [%rd103+32];
	ld.u64 	%rd509, [%rd508+16];
	setp.ne.s64 	%p91, %rd103, %rd509;
	@%p91 bra 	$L__BB3_182;
	atom.relaxed.cas.b32 	%r215, [%rd103+8], 0, 1;
	setp.eq.s32 	%p95, %r215, 0;
	@%p95 bra 	$L__BB3_177;
	ld.u64 	%rd525, [%rd102+32];
	ld.u64 	%rd526, [%rd525+32];
	atom.relaxed.cas.b32 	%r216, [%rd526+8], 0, 1;
	setp.eq.s32 	%p96, %r216, 0;
	@%p96 bra 	$L__BB3_176;
	ld.u64 	%rd527, [%rd102+32];
	ld.u64 	%rd528, [%rd527+32];
	ld.u64 	%rd529, [%rd528+24];
	atom.relaxed.cas.b32 	%r217, [%rd529+8], 0, 1;
	setp.ne.s32 	%p97, %r217, 0;
	@%p97 bra 	$L__BB3_188;
	ld.u64 	%rd534, [%rd102+32];
	mov.b32 	%r221, 0;
	st.u32 	[%rd534+8], %r221;
	ld.u64 	%rd535, [%rd102+32];
	ld.u64 	%rd536, [%rd535+32];
	st.u32 	[%rd536+8], %r221;
	ld.u64 	%rd537, [%rd102+32];
	ld.u64 	%rd538, [%rd537+32];
	ld.u64 	%rd539, [%rd538+24];
	st.u32 	[%rd539+8], %r221;
	bra.uni 	$L__BB3_177;
$L__BB3_182:
	atom.relaxed.cas.b32 	%r209, [%rd103+8], 0, 1;
	setp.eq.s32 	%p92, %r209, 0;
	@%p92 bra 	$L__BB3_177;
	ld.u64 	%rd510, [%rd102+32];
	ld.u64 	%rd511, [%rd510+32];
	atom.relaxed.cas.b32 	%r210, [%rd511+8], 0, 1;
	setp.eq.s32 	%p93, %r210, 0;
	@%p93 bra 	$L__BB3_187;
	ld.u64 	%rd512, [%rd102+32];
	ld.u64 	%rd513, [%rd512+32];
	ld.u64 	%rd514, [%rd513+16];
	atom.relaxed.cas.b32 	%r211, [%rd514+8], 0, 1;
	setp.ne.s32 	%p94, %r211, 0;
	@%p94 bra 	$L__BB3_186;
	ld.u64 	%rd518, [%rd102+32];
	mov.b32 	%r213, 0;
	st.u32 	[%rd518+8], %r213;
	ld.u64 	%rd519, [%rd102+32];
	ld.u64 	%rd520, [%rd519+32];
	st.u32 	[%rd520+8], %r213;
	ld.u64 	%rd521, [%rd102+32];
	ld.u64 	%rd522, [%rd521+32];
	ld.u64 	%rd523, [%rd522+16];
	st.u32 	[%rd523+8], %r213;
	bra.uni 	$L__BB3_177;
$L__BB3_186:
	ld.u64 	%rd515, [%rd102+32];
	mov.b32 	%r212, 0;
	st.u32 	[%rd515+8], %r212;
	ld.u64 	%rd516, [%rd102+32];
	ld.u64 	%rd517, [%rd516+32];
	st.u32 	[%rd517+8], %r212;
	bra.uni 	$L__BB3_189;
$L__BB3_187:
	ld.u64 	%rd524, [%rd102+32];
	mov.b32 	%r214, 0;
	st.u32 	[%rd524+8], %r214;
	bra.uni 	$L__BB3_177;
$L__BB3_188:
	ld.u64 	%rd530, [%rd102+32];
	mov.b32 	%r218, 0;
	st.u32 	[%rd530+8], %r218;
	ld.u64 	%rd531, [%rd102+32];
	ld.u64 	%rd532, [%rd531+32];
	st.u32 	[%rd532+8], %r218;
$L__BB3_189:
	ld.u64 	%rd533, [%rd596+32];
	mov.b32 	%r220, 0;
	st.u32 	[%rd533+8], %r220;
	st.u32 	[%rd591+8], %r220;
	st.u32 	[%rd596+8], %r220;
	mov.b32 	%r266, 1;
	mov.u64 	%rd596, %rd102;
$L__BB3_190:
	ld.global.u64 	%rd597, [root];
	setp.ne.s64 	%p98, %rd596, %rd597;
	@%p98 bra 	$L__BB3_145;
$L__BB3_191:
	setp.eq.s32 	%p99, %r266, 2;
	@%p99 bra 	$L__BB3_195;
	setp.eq.s32 	%p100, %r266, 1;
	@%p100 bra 	$L__BB3_194;
	ld.u64 	%rd544, [%rd596+32];
	ld.u64 	%rd545, [%rd544+32];
	mov.b32 	%r225, 0;
	st.u32 	[%rd545+8], %r225;
	ld.u64 	%rd546, [%rd596+32];
	st.u32 	[%rd546+8], %r225;
	st.u32 	[%rd591+8], %r225;
	st.u32 	[%rd596+8], %r225;
	bra.uni 	$L__BB3_199;
$L__BB3_194:
	ld.u64 	%rd541, [%rd596+32];
	ld.u64 	%rd542, [%rd541+32];
	mov.b32 	%r224, 0;
	st.u32 	[%rd542+8], %r224;
	ld.u64 	%rd543, [%rd596+32];
	st.u32 	[%rd543+8], %r224;
	st.u32 	[%rd591+8], %r224;
	st.u32 	[%rd596+8], %r224;
	bra.uni 	$L__BB3_199;
$L__BB3_195:
	ld.u64 	%rd108, [%rd596+32];
	ld.u64 	%rd599, [%rd108+16];
	setp.ne.s64 	%p101, %rd596, %rd599;
	@%p101 bra 	$L__BB3_197;
	ld.u64 	%rd599, [%rd108+24];
	ld.u64 	%rd600, [%rd599+24];
	bra.uni 	$L__BB3_198;
$L__BB3_197:
	ld.u64 	%rd600, [%rd599+16];
$L__BB3_198:
	mov.b32 	%r223, 0;
	st.u32 	[%rd108+8], %r223;
	st.u32 	[%rd599+8], %r223;
	st.u32 	[%rd600+8], %r223;
	st.u32 	[%rd596+8], %r223;
$L__BB3_199:
	mov.b32 	%r226, 1;
	st.u32 	[%rd597+4], %r226;
$L__BB3_200:
	setp.ne.s32 	%p102, %r2, %r3;
	atom.global.add.u32 	%r238, [threadsFinished], 1;
	ld.global.u32 	%r239, [threadsFinished];
	mov.u32 	%r240, %nctaid.x;
	mul.lo.s32 	%r241, %r240, %r1;
	setp.ne.s32 	%p103, %r239, %r241;
	or.pred  	%p104, %p102, %p103;
	@%p104 bra 	$L__BB3_202;
	mov.u64 	%rd560, $str$16;
	cvta.global.u64 	%rd561, %rd560;
	{ // callseq 43, 0
	.param .b64 param0;
	st.param.b64 	[param0], %rd561;
	.param .b64 param1;
	st.param.b64 	[param1], 0;
	.param .b32 retval0;
	call.uni (retval0), 
	vprintf, 
	(
	param0, 
	param1
	);
	ld.param.b32 	%r242, [retval0];
	} // callseq 43
	ld.global.u64 	%rd562, [root];
	{ // callseq 44, 0
	.param .b64 param0;
	st.param.b64 	[param0], %rd562;
	call.uni 
	_Z13printPreorderP10par_rbNode, 
	(
	param0
	);
	} // callseq 44
	mov.u64 	%rd563, $str$3;
	cvta.global.u64 	%rd564, %rd563;
	{ // callseq 45, 0
	.param .b64 param0;
	st.param.b64 	[param0], %rd564;
	.param .b64 param1;
	st.param.b64 	[param1], 0;
	.param .b32 retval0;
	call.uni (retval0), 
	vprintf, 
	(
	param0, 
	param1
	);
	ld.param.b32 	%r244, [retval0];
	} // callseq 45
	{ // callseq 46, 0
	.param .b64 param0;
	st.param.b64 	[param0], %rd564;
	.param .b64 param1;
	st.param.b64 	[param1], 0;
	.param .b32 retval0;
	call.uni (retval0), 
	vprintf, 
	(
	param0, 
	param1
	);
	ld.param.b32 	%r246, [retval0];
	} // callseq 46
	mov.u64 	%rd565, $str$17;
	cvta.global.u64 	%rd566, %rd565;
	{ // callseq 47, 0
	.param .b64 param0;
	st.param.b64 	[param0], %rd566;
	.param .b64 param1;
	st.param.b64 	[param1], 0;
	.param .b32 retval0;
	call.uni (retval0), 
	vprintf, 
	(
	param0, 
	param1
	);
	ld.param.b32 	%r248, [retval0];
	} // callseq 47
	ld.global.u64 	%rd567, [root];
	{ // callseq 48, 0
	.param .b64 param0;
	st.param.b64 	[param0], %rd567;
	call.uni 
	_Z12printInorderP10par_rbNode, 
	(
	param0
	);
	} // callseq 48
	{ // callseq 49, 0
	.param .b64 param0;
	st.param.b64 	[param0], %rd564;
	.param .b64 param1;
	st.param.b64 	[param1], 0;
	.param .b32 retval0;
	call.uni (retval0), 
	vprintf, 
	(
	param0, 
	param1
	);
	ld.param.b32 	%r250, [retval0];
	} // callseq 49
	{ // callseq 50, 0
	.param .b64 param0;
	st.param.b64 	[param0], %rd564;
	.param .b64 param1;
	st.param.b64 	[param1], 0;
	.param .b32 retval0;
	call.uni (retval0), 
	vprintf, 
	(
	param0, 
	param1
	);
	ld.param.b32 	%r252, [retval0];
	} // callseq 50
	mov.u64 	%rd568, $str$18;
	cvta.global.u64 	%rd569, %rd568;
	{ // callseq 51, 0
	.param .b64 param0;
	st.param.b64 	[param0], %rd569;
	.param .b64 param1;
	st.param.b64 	[param1], 0;
	.param .b32 retval0;
	call.uni (retval0), 
	vprintf, 
	(
	param0, 
	param1
	);
	ld.param.b32 	%r254, [retval0];
	} // callseq 51
	ld.global.u64 	%rd570, [root];
	{ // callseq 52, 0
	.param .b64 param0;
	st.param.b64 	[param0], %rd570;
	call.uni 
	_Z14printPostorderP10par_rbNode, 
	(
	param0
	);
	} // callseq 52
	{ // callseq 53, 0
	.param .b64 param0;
	st.param.b64 	[param0], %rd564;
	.param .b64 param1;
	st.param.b64 	[param1], 0;
	.param .b32 retval0;
	call.uni (retval0), 
	vprintf, 
	(
	param0, 
	param1
	);
	ld.param.b32 	%r256, [retval0];
	} // callseq 53
	{ // callseq 54, 0
	.param .b64 param0;
	st.param.b64 	[param0], %rd564;
	.param .b64 param1;
	st.param.b64 	[param1], 0;
	.param .b32 retval0;
	call.uni (retval0), 
	vprintf, 
	(
	param0, 
	param1
	);
	ld.param.b32 	%r258, [retval0];
	} // callseq 54
	mov.u64 	%rd571, $str$19;
	cvta.global.u64 	%rd572, %rd571;
	{ // callseq 55, 0
	.param .b64 param0;
	st.param.b64 	[param0], %rd572;
	.param .b64 param1;
	st.param.b64 	[param1], 0;
	.param .b32 retval0;
	call.uni (retval0), 
	vprintf, 
	(
	param0, 
	param1
	);
	ld.param.b32 	%r260, [retval0];
	} // callseq 55
$L__BB3_202:
	ret;

}


// ===== COMPILED SASS (sm_100) =====

	.target	sm_100

	.elftype	@"ET_EXEC"


//--------------------- .note.nv.tkinfo           --------------------------
	.section	.note.nv.tkinfo,"",@"SHT_NOTE"
	.sectionflags	@"SHF_NOTE_NV_TKINFO"
	.tkinfo
        /*0018*/ 	.word	0x00000002
        /*0030*/ 	.string	""
        /*0030*/ 	.string	"ptxas"
        /*0030*/ 	.string	"Cuda compilation tools, release 13.0, V13.0.88"
        /*0030*/ 	.string	"Build cuda_13.0.r13.0/compiler.36424714_0"
        /*0030*/ 	.string	"-arch sm_100 -m 64 "



//--------------------- .note.nv.cuinfo           --------------------------
	.section	.note.nv.cuinfo,"",@"SHT_NOTE"
	.sectionflags	@"SHF_NOTE_NV_CUINFO"
        /*0018*/ 	.short	0x0002
        /*001a*/ 	.short	0x0064
        /*001c*/ 	.short	0x0082
	.zero		2


//--------------------- .nv.info                  --------------------------
	.section	.nv.info,"",@"SHT_CUDA_INFO"
	.align	4


	//----- nvinfo : EIATTR_REGCOUNT
	.align		4
        /*0000*/ 	.byte	0x04, 0x2f
        /*0002*/ 	.short	(.L_32 - .L_31)
	.align		4
.L_31:
        /*0004*/ 	.word	index@(_Z3RBTP10par_rbNode)
        /*0008*/ 	.word	0x00000020


	//----- nvinfo : EIATTR_FRAME_SIZE
	.align		4
.L_32:
        /*000c*/ 	.byte	0x04, 0x11
        /*000e*/ 	.short	(.L_34 - .L_33)
	.align		4
.L_33:
        /*0010*/ 	.word	index@($_Z3RBTP10par_rbNode$_Z14printPostorderP10par_rbNode)
        /*0014*/ 	.word	0x00000018


	//----- nvinfo : EIATTR_FRAME_SIZE
	.align		4
.L_34:
        /*0018*/ 	.byte	0x04, 0x11
        /*001a*/ 	.short	(.L_36 - .L_35)
	.align		4
.L_35:
        /*001c*/ 	.word	index@($_Z3RBTP10par_rbNode$_Z13printPreorderP10par_rbNode)
        /*0020*/ 	.word	0x00000018


	//----- nvinfo : EIATTR_FRAME_SIZE
	.align		4
.L_36:
        /*0024*/ 	.byte	0x04, 0x11
        /*0026*/ 	.short	(.L_38 - .L_37)
	.align		4
.L_37:
        /*0028*/ 	.word	index@($_Z3RBTP10par_rbNode$_Z12printInorderP10par_rbNode)
        /*002c*/ 	.word	0x00000018


	//----- nvinfo : EIATTR_FRAME_SIZE
	.align		4
.L_38:
        /*0030*/ 	.byte	0x04, 0x11
        /*0032*/ 	.short	(.L_40 - .L_39)
	.align		4
.L_39:
        /*0034*/ 	.word	index@(_Z3RBTP10par_rbNode)
        /*0038*/ 	.word	0x00000018


	//----- nvinfo : EIATTR_MIN_STACK_SIZE
	.align		4
.L_40:
        /*003c*/ 	.byte	0x04, 0x12
        /*003e*/ 	.short	(.L_42 - .L_41)
	.align		4
.L_41:
        /*0040*/ 	.word	index@(_Z3RBTP10par_rbNode)
        /*0044*/ 	.word	0x00000018
.L_42:


//--------------------- .nv.compat                --------------------------
	.section	.nv.compat,"",@"SHT_CUDA_COMPAT_INFO"
	.align	4
        /*0000*/ 	.byte	0x02, 0x09, 0x00, 0x00, 0x02, 0x02, 0x01, 0x00, 0x02, 0x05, 0x05, 0x00, 0x03, 0x07, 0x01, 0x01
        /*0010*/ 	.byte	0x02, 0x03, 0x00, 0x00, 0x02, 0x06, 0x01, 0x00, 0x04, 0x0b, 0x08, 0x00, 0x09, 0x00, 0x00, 0x00
        /*0020*/ 	.byte	0x00, 0x00, 0x00, 0x00


//--------------------- .nv.info._Z3RBTP10par_rbNode --------------------------
	.section	.nv.info._Z3RBTP10par_rbNode,"",@"SHT_CUDA_INFO"
	.sectionflags	@""
	.align	4


	//----- nvinfo : EIATTR_CUDA_API_VERSION
	.align		4
        /*0000*/ 	.byte	0x04, 0x37
        /*0002*/ 	.short	(.L_44 - .L_43)
.L_43:
        /*0004*/ 	.word	0x00000082


	//----- nvinfo : EIATTR_KPARAM_INFO
	.align		4
.L_44:
        /*0008*/ 	.byte	0x04, 0x17
        /*000a*/ 	.short	(.L_46 - .L_45)
.L_45:
        /*000c*/ 	.word	0x00000000
        /*0010*/ 	.short	0x0000
        /*0012*/ 	.short	0x0000
        /*0014*/ 	.byte	0x00, 0xf5, 0x21, 0x00


	//----- nvinfo : EIATTR_SPARSE_MMA_MASK
	.align		4
.L_46:
        /*0018*/ 	.byte	0x03, 0x50
        /*001a*/ 	.short	0x0000


	//----- nvinfo : EIATTR_MAXREG_COUNT
	.align		4
        /*001c*/ 	.byte	0x03, 0x1b
        /*001e*/ 	.short	0x00ff


	//----- nvinfo : EIATTR_EXTERNS
	.align		4
        /*0020*/ 	.byte	0x04, 0x0f
        /*0022*/ 	.short	(.L_48 - .L_47)


	//   ....[0]....
	.align		4
.L_47:
        /*0024*/ 	.word	index@(vprintf)


	//----- nvinfo : EIATTR_MERCURY_ISA_VERSION
	.align		4
.L_48:
        /*0028*/ 	.byte	0x03, 0x5f
        /*002a*/ 	.short	0x0101


	//----- nvinfo : EIATTR_INT_WARP_WIDE_INSTR_OFFSETS
	.align		4
        /*002c*/ 	.byte	0x04, 0x31
        /*002e*/ 	.short	(.L_50 - .L_49)


	//   ....[0]....
.L_49:
        /*0030*/ 	.word	0x00000380


	//   ....[1]....
        /*0034*/ 	.word	0x000007b0


	//   ....[2]....
        /*0038*/ 	.word	0x00000d70


	//   ....[3]....
        /*003c*/ 	.word	0x00000e80


	//   ....[4]....
        /*0040*/ 	.word	0x00003dd0


	//   ....[5]....
        /*0044*/ 	.word	0x00006d00


	//----- nvinfo : EIATTR_VRC_CTA_INIT_COUNT
	.align		4
.L_50:
        /*0048*/ 	.byte	0x02, 0x4a
	.zero		1
	.zero		1


	//----- nvinfo : EIATTR_SYSCALL_OFFSETS
	.align		4
        /*004c*/ 	.byte	0x04, 0x46
        /*004e*/ 	.short	(.L_52 - .L_51)


	//   ....[0]....
.L_51:
        /*0050*/ 	.word	0x00000160


	//   ....[1]....
        /*0054*/ 	.word	0x000002c0


	//   ....[2]....
        /*0058*/ 	.word	0x00000680


	//   ....[3]....
        /*005c*/ 	.word	0x00000a90


	//   ....[4]....
        /*0060*/ 	.word	0x00000cd0


	//   ....[5]....
        /*0064*/ 	.word	0x00000d40


	//   ....[6]....
        /*0068*/ 	.word	0x00001170


	//   ....[7]....
        /*006c*/ 	.word	0x00001390


	//   ....[8]....
        /*0070*/ 	.word	0x00001440


	//   ....[9]....
        /*0074*/ 	.word	0x00001950


	//   ....[10]....
        /*0078*/ 	.word	0x00001a60


	//   ....[11]....
        /*007c*/ 	.word	0x00001bc0


	//   ....[12]....
        /*0080*/ 	.word	0x00001ed0


	//   ....[13]....
        /*0084*/ 	.word	0x00002000


	//   ....[14]....
        /*0088*/ 	.word	0x00002070


	//   ....[15]....
        /*008c*/ 	.word	0x00003c60


	//   ....[16]....
        /*0090*/ 	.word	0x00003d00


	//   ....[17]....
        /*0094*/ 	.word	0x000040c0


	//   ....[18]....
        /*0098*/ 	.word	0x000042e0


	//   ....[19]....
        /*009c*/ 	.word	0x00004390


	//   ....[20]....
        /*00a0*/ 	.word	0x000048b0


	//   ....[21]....
        /*00a4*/ 	.word	0x000049c0


	//   ....[22]....
        /*00a8*/ 	.word	0x00004b20


	//   ....[23]....
        /*00ac*/ 	.word	0x00004e50


	//   ....[24]....
        /*00b0*/ 	.word	0x00004fa0


	//   ....[25]....
        /*00b4*/ 	.word	0x00005010


	//   ....[26]....
        /*00b8*/ 	.word	0x00006c20


	//   ....[27]....
        /*00bc*/ 	.word	0x00006cc0


	//   ....[28]....
        /*00c0*/ 	.word	0x00006e40


	//   ....[29]....
        /*00c4*/ 	.word	0x00006f00


	//   ....[30]....
        /*00c8*/ 	.word	0x00006f70


	//   ....[31]....
        /*00cc*/ 	.word	0x00006fe0


	//   ....[32]....
        /*00d0*/ 	.word	0x000070a0


	//   ....[33]....
        /*00d4*/ 	.word	0x00007110


	//   ....[34]....
        /*00d8*/ 	.word	0x00007180


	//   ....[35]....
        /*00dc*/ 	.word	0x00007240


	//   ....[36]....
        /*00e0*/ 	.word	0x000072b0


	//   ....[37]....
        /*00e4*/ 	.word	0x00007320


	//   ....[38]....
        /*00e8*/ 	.word	0x00007620


	//   ....[39]....
        /*00ec*/ 	.word	0x000076e0


	//   ....[40]....
        /*00f0*/ 	.word	0x00007750


	//   ....[41]....
        /*00f4*/ 	.word	0x00007b20


	//   ....[42]....
        /*00f8*/ 	.word	0x00007be0


	//   ....[43]....
        /*00fc*/ 	.word	0x00007c50


	//   ....[44]....
        /*0100*/ 	.word	0x00008140


	//   ....[45]....
        /*0104*/ 	.word	0x00008200


	//   ....[46]....
        /*0108*/ 	.word	0x00008270


	//----- nvinfo : EIATTR_EXIT_INSTR_OFFSETS
	.align		4
.L_52:
        /*010c*/ 	.byte	0x04, 0x1c
        /*010e*/ 	.short	(.L_54 - .L_53)


	//   ....[0]....
.L_53:
        /*0110*/ 	.word	0x00006dc0


	//   ....[1]....
        /*0114*/ 	.word	0x00007330


	//----- nvinfo : EIATTR_INDIRECT_BRANCH_TARGETS
	.align		4
.L_54:
        /*0118*/ 	.byte	0x04, 0x34
        /*011a*/ 	.short	(.L_56 - .L_55)


	//   ....[0]....
.L_55:
        /*011c*/ 	.word	.L_x_185@srel
        /*0120*/ 	.short	0x0
        /*0122*/ 	.short	0x0
        /*0124*/ 	.word	0x3
        /*0128*/ 	.word	.L_x_186@srel
        /*012c*/ 	.word	.L_x_187@srel
        /*0130*/ 	.word	.L_x_188@srel


	//   ....[1]....
        /*0134*/ 	.word	.L_x_189@srel
        /*0138*/ 	.short	0x0
        /*013a*/ 	.short	0x0
        /*013c*/ 	.word	0x3
        /*0140*/ 	.word	.L_x_190@srel
        /*0144*/ 	.word	.L_x_191@srel
        /*0148*/ 	.word	.L_x_192@srel


	//----- nvinfo : EIATTR_CRS_STACK_SIZE
	.align		4
.L_56:
        /*014c*/ 	.byte	0x04, 0x1e
        /*014e*/ 	.short	(.L_58 - .L_57)
.L_57:
        /*0150*/ 	.word	0x00000000


	//----- nvinfo : EIATTR_CBANK_PARAM_SIZE
	.align		4
.L_58:
        /*0154*/ 	.byte	0x03, 0x19
        /*0156*/ 	.short	0x0008


	//----- nvinfo : EIATTR_PARAM_CBANK
	.align		4
        /*0158*/ 	.byte	0x04, 0x0a
        /*015a*/ 	.short	(.L_60 - .L_59)
	.align		4
.L_59:
        /*015c*/ 	.word	index@(.nv.constant0._Z3RBTP10par_rbNode)
        /*0160*/ 	.short	0x0380
        /*0162*/ 	.short	0x0008


	//----- nvinfo : EIATTR_SW_WAR
	.align		4
.L_60:
        /*0164*/ 	.byte	0x04, 0x36
        /*0166*/ 	.short	(.L_62 - .L_61)
.L_61:
        /*0168*/ 	.word	0x00000008
.L_62:


//--------------------- .nv.callgraph             --------------------------
	.section	.nv.callgraph,"",@"SHT_CUDA_CALLGRAPH"
	.align	4
	.sectionentsize	8
	.align		4
        /*0000*/ 	.word	0x00000000
	.align		4
        /*0004*/ 	.word	0xffffffff
	.align		4
        /*0008*/ 	.word	index@(_Z3RBTP10par_rbNode)
	.align		4
        /*000c*/ 	.word	index@(vprintf)
	.align		4
        /*0010*/ 	.word	0x00000000
	.align		4
        /*0014*/ 	.word	0xfffffffe
	.align		4
        /*0018*/ 	.word	0x00000000
	.align		4
        /*001c*/ 	.word	0xfffffffd
	.align		4
        /*0020*/ 	.word	0x00000000
	.align		4
        /*0024*/ 	.word	0xfffffffc


//--------------------- .nv.constant4             --------------------------
	.section	.nv.constant4,"a",@progbits
	.align	8
	.align		8
.nv.constant4:
        /*0000*/ 	.dword	vprintf
	.align		8
        /*0008*/ 	.dword	nodes
	.align		8
        /*0010*/ 	.dword	root
	.align		8
        /*0018*/ 	.dword	NIL
	.align		8
        /*0020*/ 	.dword	rtParent
	.align		8
        /*0028*/ 	.dword	rtSibling
	.align		8
        /*0030*/ 	.dword	nodeIndex
	.align		8
        /*0038*/ 	.dword	tmpIndex
	.align		8
        /*0040*/ 	.dword	tmp
	.align		8
        /*0048*/ 	.dword	createFlag
	.align		8
        /*0050*/ 	.dword	threadsFinished
	.align		8
        /*0058*/ 	.dword	passCreate
	.align		8
        /*0060*/ 	.dword	$str
	.align		8
        /*0068*/ 	.dword	$str$1
	.align		8
        /*0070*/ 	.dword	$str$2
	.align		8
        /*0078*/ 	.dword	$str$3
	.align		8
        /*0080*/ 	.dword	$str$4
	.align		8
        /*0088*/ 	.dword	$str$5
	.align		8
        /*0090*/ 	.dword	$str$6
	.align		8
        /*0098*/ 	.dword	$str$7
	.align		8
        /*00a0*/ 	.dword	$str$8
	.align		8
        /*00a8*/ 	.dword	$str$9
	.align		8
        /*00b0*/ 	.dword	$str$10
	.align		8
        /*00b8*/ 	.dword	$str$11
	.align		8
        /*00c0*/ 	.dword	$str$12
	.align		8
        /*00c8*/ 	.dword	$str$13
	.align		8
        /*00d0*/ 	.dword	$str$14
	.align		8
        /*00d8*/ 	.dword	$str$15
	.align		8
        /*00e0*/ 	.dword	$str$16
	.align		8
        /*00e8*/ 	.dword	$str$17
	.align		8
        /*00f0*/ 	.dword	$str$18
	.align		8
        /*00f8*/ 	.dword	$str$19


//--------------------- .nv.constant2._Z3RBTP10par_rbNode --------------------------
	.section	.nv.constant2._Z3RBTP10par_rbNode,"a",@progbits
	.sectionflags	@""
	.align	4
.nv.constant2._Z3RBTP10par_rbNode:
        /*0000*/ 	.byte	0xa0, 0x39, 0x00, 0x00, 0x20, 0x3a, 0x00, 0x00, 0x20, 0x39, 0x00, 0x00, 0x40, 0x69, 0x00, 0x00
        /*0010*/ 	.byte	0xc0, 0x69, 0x00, 0x00, 0xc0, 0x68, 0x00, 0x00


//--------------------- .text._Z3RBTP10par_rbNode --------------------------
	.section	.text._Z3RBTP10par_rbNode,"ax",@progbits
	.align	128
        .global         _Z3RBTP10par_rbNode
        .type           _Z3RBTP10par_rbNode,@function
        .size           _Z3RBTP10par_rbNode,(.L_x_195 - _Z3RBTP10par_rbNode)
        .other          _Z3RBTP10par_rbNode,@"STO_CUDA_ENTRY STV_DEFAULT"
_Z3RBTP10par_rbNode:
.text._Z3RBTP10par_rbNode:
[----:B------:R-:W0:Y:S01]  /*0000*/  LDC R1, c[0x0][0x37c] ;  /* 0x0000df00ff017b82 */ /* 0x000e220000000800 */
[----:B------:R-:W1:Y:S07]  /*0010*/  S2R R0, SR_TID.X ;  /* 0x0000000000007919 */ /* 0x000e6e0000002100 */
[----:B------:R-:W2:Y:S01]  /*0020*/  S2UR UR38, SR_CTAID.X ;  /* 0x00000000002679c3 */ /* 0x000ea20000002500 */
[----:B------:R-:W3:Y:S01]  /*0030*/  LDCU UR5, c[0x0][0x2fc] ;  /* 0x00005f80ff0577ac */ /* 0x000ee20008000800 */
[----:B0-----:R-:W-:Y:S01]  /*0040*/  VIADD R1, R1, 0xffffffe8 ;  /* 0xffffffe801017836 */ /* 0x001fe20000000000 */
[----:B------:R-:W-:Y:S01]  /*0050*/  BSSY B6, `(.L_x_0) ;  /* 0x00000d7000067945 */ /* 0x000fe20003800000 */
[----:B------:R-:W2:Y:S01]  /*0060*/  LDCU UR39, c[0x0][0x360] ;  /* 0x00006c00ff2777ac */ /* 0x000ea20008000800 */
[----:B------:R-:W0:Y:S01]  /*0070*/  LDCU UR4, c[0x0][0x2f8] ;  /* 0x00005f00ff0477ac */ /* 0x000e220008000800 */
[----:B------:R-:W4:Y:S01]  /*0080*/  LDCU.64 UR36, c[0x0][0x358] ;  /* 0x00006b00ff2477ac */ /* 0x000f220008000a00 */
[----:B--2---:R-:W-:Y:S01]  /*0090*/  UIMAD UR38, UR38, UR39, URZ ;  /* 0x00000027262672a4 */ /* 0x004fe2000f8e02ff */
[----:B0-----:R-:W-:Y:S01]  /*00a0*/  IADD3 R2, P1, PT, R1, UR4, RZ ;  /* 0x0000000401027c10 */ /* 0x001fe2000ff3e0ff */
[----:B-1----:R-:W-:-:S04]  /*00b0*/  IMAD.MOV R0, RZ, RZ, -R0 ;  /* 0x000000ffff007224 */ /* 0x002fc800078e0a00 */
[----:B---3--:R-:W-:Y:S01]  /*00c0*/  IMAD.X R16, RZ, RZ, UR5, P1 ;  /* 0x00000005ff107e24 */ /* 0x008fe200088e06ff */
[----:B------:R-:W-:-:S13]  /*00d0*/  ISETP.NE.AND P0, PT, R0, UR38, PT ;  /* 0x0000002600007c0c */ /* 0x000fda000bf05270 */
[----:B----4-:R-:W-:Y:S05]  /*00e0*/  @P0 BRA `(.L_x_1) ;  /* 0x0000000c00340947 */ /* 0x010fea0003800000 */
[----:B------:R-:W-:Y:S01]  /*00f0*/  MOV R17, 0x0 ;  /* 0x0000000000117802 */ /* 0x000fe20000000f00 */
[----:B------:R-:W0:Y:S01]  /*0100*/  LDCU.64 UR4, c[0x4][0xd8] ;  /* 0x01001b00ff0477ac */ /* 0x000e220008000a00 */
[----:B------:R-:W-:Y:S02]  /*0110*/  CS2R R6, SRZ ;  /* 0x0000000000067805 */ /* 0x000fe4000001ff00 */
[----:B------:R1:W2:Y:S01]  /*0120*/  LDC.64 R8, c[0x4][R17] ;  /* 0x0100000011087b82 */ /* 0x0002a20000000a00 */
[----:B0-----:R-:W-:Y:S02]  /*0130*/  IMAD.U32 R4, RZ, RZ, UR4 ;  /* 0x00000004ff047e24 */ /* 0x001fe4000f8e00ff */
[----:B-1----:R-:W-:-:S07]  /*0140*/  IMAD.U32 R5, RZ, RZ, UR5 ;  /* 0x00000005ff057e24 */ /* 0x002fce000f8e00ff */
[----:B------:R-:W-:-:S07]  /*0150*/  LEPC R20, `(.L_x_2) ;  /* 0x000000001014794e */ /* 0x000fce0000000000 */
[----:B--2---:R-:W-:Y:S05]  /*0160*/  CALL.ABS.NOINC R8 ;  /* 0x0000000008007343 */ /* 0x004fea0003c00000 */
.L_x_2:
[----:B------:R-:W0:Y:S01]  /*0170*/  LDC.64 R4, c[0x4][0x8] ;  /* 0x01000200ff047b82 */ /* 0x000e220000000a00 */
[----:B------:R-:W-:Y:S01]  /*0180*/  IMAD.MOV.U32 R3, RZ, RZ, 0x1 ;  /* 0x00000001ff037424 */ /* 0x000fe200078e00ff */
[----:B------:R-:W1:Y:S06]  /*0190*/  LDCU.64 UR4, c[0x4][0x60] ;  /* 0x01000c00ff0477ac */ /* 0x000e6c0008000a00 */
[----:B------:R-:W0:Y:S08]  /*01a0*/  LDC.64 R20, c[0x0][0x380] ;  /* 0x0000e000ff147b82 */ /* 0x000e300000000a00 */
[----:B------:R-:W2:Y:S08]  /*01b0*/  LDC.64 R8, c[0x4][0x18] ;  /* 0x01000600ff087b82 */ /* 0x000eb00000000a00 */
[----:B------:R-:W3:Y:S01]  /*01c0*/  LDC.64 R6, c[0x0][0x380] ;  /* 0x0000e000ff067b82 */ /* 0x000ee20000000a00 */
[----:B0-----:R1:W-:Y:S04]  /*01d0*/  STG.E.64 desc[UR36][R4.64], R20 ;  /* 0x0000001404007986 */ /* 0x0013e8000c101b24 */
[----:B--2---:R-:W-:Y:S04]  /*01e0*/  STG.E.64 desc[UR36][R8.64], R20 ;  /* 0x0000001408007986 */ /* 0x004fe8000c101b24 */
[----:B---3--:R0:W-:Y:S04]  /*01f0*/  STG.E desc[UR36][R6.64+0x4], R3 ;  /* 0x0000040306007986 */ /* 0x0081e8000c101924 */
[----:B------:R-:W2:Y:S01]  /*0200*/  LDG.E.64 R10, desc[UR36][R8.64] ;  /* 0x00000024080a7981 */ /* 0x000ea2000c1e1b00 */
[----:B------:R-:W-:-:S05]  /*0210*/  IMAD.MOV.U32 R15, RZ, RZ, -0x1 ;  /* 0xffffffffff0f7424 */ /* 0x000fca00078e00ff */
[----:B--2---:R2:W-:Y:S04]  /*0220*/  ST.E desc[UR36][R10.64], R15 ;  /* 0x0000000f0a007985 */ /* 0x0045e8000c101924 */
[----:B------:R-:W3:Y:S01]  /*0230*/  LDG.E.64 R12, desc[UR36][R8.64] ;  /* 0x00000024080c7981 */ /* 0x000ee2000c1e1b00 */
[----:B------:R2:W4:Y:S01]  /*0240*/  LDC.64 R18, c[0x4][R17] ;  /* 0x0100000011127b82 */ /* 0x0005220000000a00 */
[----:B-1----:R-:W-:Y:S01]  /*0250*/  IMAD.U32 R4, RZ, RZ, UR4 ;  /* 0x00000004ff047e24 */ /* 0x002fe2000f8e00ff */
[----:B0-----:R-:W-:Y:S01]  /*0260*/  CS2R R6, SRZ ;  /* 0x0000000000067805 */ /* 0x001fe2000001ff00 */
[----:B------:R-:W-:Y:S01]  /*0270*/  IMAD.U32 R5, RZ, RZ, UR5 ;  /* 0x00000005ff057e24 */ /* 0x000fe2000f8e00ff */
[----:B---3--:R2:W-:Y:S04]  /*0280*/  ST.E.64 desc[UR36][R12.64+0x20], R12 ;  /* 0x0000200c0c007985 */ /* 0x0085e8000c101b24 */
[----:B------:R2:W-:Y:S04]  /*0290*/  ST.E.64 desc[UR36][R12.64+0x18], R12 ;  /* 0x0000180c0c007985 */ /* 0x0005e8000c101b24 */
[----:B----4-:R2:W-:Y:S02]  /*02a0*/  ST.E.64 desc[UR36][R12.64+0x10], R12 ;  /* 0x0000100c0c007985 */ /* 0x0105e4000c101b24 */
[----:B------:R-:W-:-:S07]  /*02b0*/  LEPC R20, `(.L_x_3) ;  /* 0x000000001014794e */ /* 0x000fce0000000000 */
[----:B--2---:R-:W-:Y:S05]  /*02c0*/  CALL.ABS.NOINC R18 ;  /* 0x0000000012007343 */ /* 0x004fea0003c00000 */
.L_x_3:
[----:B------:R-:W0:Y:S01]  /*02d0*/  LDC.64 R8, c[0x4][0x48] ;  /* 0x01001200ff087b82 */ /* 0x000e220000000a00 */
[----:B------:R-:W-:Y:S01]  /*02e0*/  BSSY B0, `(.L_x_4) ;  /* 0x0000007000007945 */ /* 0x000fe20003800000 */
[----:B------:R-:W-:-:S07]  /*02f0*/  IMAD.MOV.U32 R5, RZ, RZ, 0x1 ;  /* 0x00000001ff057424 */ /* 0x000fce00078e00ff */
.L_x_5:
[----:B------:R-:W-:Y:S01]  /*0300*/  IMAD.MOV.U32 R4, RZ, RZ, RZ ;  /* 0x000000ffff047224 */ /* 0x000fe200078e00ff */
[----:B------:R-:W-:Y:S05]  /*0310*/  YIELD ;  /* 0x0000000000007946 */ /* 0x000fea0003800000 */
[----:B0-----:R-:W2:Y:S02]  /*0320*/  ATOMG.E.CAS.STRONG.GPU PT, R0, [R8], R4, R5 ;  /* 0x00000004080073a9 */ /* 0x001ea400001ee105 */
[----:B--2---:R-:W-:-:S13]  /*0330*/  ISETP.NE.AND P0, PT, R0, RZ, PT ;  /* 0x000000ff0000720c */ /* 0x004fda0003f05270 */
[----:B------:R-:W-:Y:S05]  /*0340*/  @!P0 BRA `(.L_x_5) ;  /* 0xfffffffc00ec8947 */ /* 0x000fea000383ffff */
[----:B------:R-:W-:Y:S05]  /*0350*/  BSYNC B0 ;  /* 0x0000000000007941 */ /* 0x000fea0003800000 */
.L_x_4:
[----:B------:R-:W0:Y:S01]  /*0360*/  S2R R0, SR_LANEID ;  /* 0x0000000000007919 */ /* 0x000e220000000000 */
[----:B------:R-:W1:Y:S01]  /*0370*/  LDC.64 R4, c[0x4][0x30] ;  /* 0x01000c00ff047b82 */ /* 0x000e620000000a00 */
[----:B------:R-:W-:Y:S02]  /*0380*/  VOTEU.ANY UR4, UPT, PT ;  /* 0x0000000000047886 */ /* 0x000fe400038e0100 */
[----:B------:R-:W-:Y:S02]  /*0390*/  UFLO.U32 UR5, UR4 ;  /* 0x00000004000572bd */ /* 0x000fe400080e0000 */
[----:B------:R-:W1:Y:S03]  /*03a0*/  POPC R17, UR4 ;  /* 0x0000000400117d09 */ /* 0x000e660008000000 */
[----:B------:R-:W2:Y:S08]  /*03b0*/  LDC.64 R6, c[0x4][0x38] ;  /* 0x01000e00ff067b82 */ /* 0x000eb00000000a00 */
[----:B------:R-:W3:Y:S01]  /*03c0*/  LDC.64 R24, c[0x4][0x8] ;  /* 0x01000200ff187b82 */ /* 0x000ee20000000a00 */
[----:B0-----:R-:W-:Y:S01]  /*03d0*/  ISETP.EQ.U32.AND P0, PT, R0, UR5, PT ;  /* 0x0000000500007c0c */ /* 0x001fe2000bf02070 */
[----:B------:R-:W-:-:S06]  /*03e0*/  IMAD.MOV.U32 R0, RZ, RZ, -0x1 ;  /* 0xffffffffff007424 */ /* 0x000fcc00078e00ff */
[----:B------:R-:W0:Y:S01]  /*03f0*/  LDC.64 R14, c[0x4][0x18] ;  /* 0x01000600ff0e7b82 */ /* 0x000e220000000a00 */
[----:B------:R-:W-:Y:S01]  /*0400*/  IMAD.MOV.U32 R27, RZ, RZ, 0x1 ;  /* 0x00000001ff1b7424 */ /* 0x000fe200078e00ff */
[----:B------:R-:W4:Y:S04]  /*0410*/  LDCU.64 UR4, c[0x4][0x68] ;  /* 0x01000d00ff0477ac */ /* 0x000f280008000a00 */
[----:B-1----:R-:W-:Y:S04]  /*0420*/  @P0 REDG.E.ADD.STRONG.GPU desc[UR36][R4.64], R17 ;  /* 0x000000110400098e */ /* 0x002fe8000c12e124 */
[----:B--2---:R-:W-:Y:S04]  /*0430*/  @P0 REDG.E.ADD.STRONG.GPU desc[UR36][R6.64], R17 ;  /* 0x000000110600098e */ /* 0x004fe8000c12e124 */
[----:B------:R-:W2:Y:S04]  /*0440*/  LDG.E R3, desc[UR36][R4.64] ;  /* 0x0000002404037981 */ /* 0x000ea8000c1e1900 */
[----:B---3--:R-:W2:Y:S02]  /*0450*/  LDG.E.64 R10, desc[UR36][R24.64] ;  /* 0x00000024180a7981 */ /* 0x008ea4000c1e1b00 */
[----:B--2---:R-:W-:-:S05]  /*0460*/  IMAD.WIDE R10, R3, 0x28, R10 ;  /* 0x00000028030a7825 */ /* 0x004fca00078e020a */
[----:B------:R-:W-:Y:S04]  /*0470*/  ST.E desc[UR36][R10.64], R0 ;  /* 0x000000000a007985 */ /* 0x000fe8000c101924 */
[----:B------:R-:W2:Y:S04]  /*0480*/  LDG.E R3, desc[UR36][R4.64] ;  /* 0x0000002404037981 */ /* 0x000ea8000c1e1900 */
[----:B------:R-:W2:Y:S02]  /*0490*/  LDG.E.64 R12, desc[UR36][R24.64] ;  /* 0x00000024180c7981 */ /* 0x000ea4000c1e1b00 */
[----:B--2---:R-:W-:-:S05]  /*04a0*/  IMAD.WIDE R12, R3, 0x28, R12 ;  /* 0x00000028030c7825 */ /* 0x004fca00078e020c */
[----:B------:R1:W-:Y:S04]  /*04b0*/  ST.E desc[UR36][R12.64+0x8], R27 ;  /* 0x0000081b0c007985 */ /* 0x0003e8000c101924 */
[----:B------:R-:W2:Y:S04]  /*04c0*/  LDG.E R3, desc[UR36][R4.64] ;  /* 0x0000002404037981 */ /* 0x000ea8000c1e1900 */
[----:B------:R-:W2:Y:S04]  /*04d0*/  LDG.E.64 R18, desc[UR36][R24.64] ;  /* 0x0000002418127981 */ /* 0x000ea8000c1e1b00 */
[----:B0-----:R-:W3:Y:S01]  /*04e0*/  LDG.E.64 R14, desc[UR36][R14.64] ;  /* 0x000000240e0e7981 */ /* 0x001ee2000c1e1b00 */
[----:B-1----:R-:W0:Y:S01]  /*04f0*/  LDC.64 R12, c[0x4][0x40] ;  /* 0x01001000ff0c7b82 */ /* 0x002e220000000a00 */
[----:B--2---:R-:W-:-:S05]  /*0500*/  IMAD.WIDE R18, R3, 0x28, R18 ;  /* 0x0000002803127825 */ /* 0x004fca00078e0212 */
[----:B---3--:R1:W-:Y:S04]  /*0510*/  ST.E.64 desc[UR36][R18.64+0x20], R14 ;  /* 0x0000200e12007985 */ /* 0x0083e8000c101b24 */
[----:B------:R-:W2:Y:S02]  /*0520*/  LDG.E.64 R10, desc[UR36][R24.64] ;  /* 0x00000024180a7981 */ /* 0x000ea4000c1e1b00 */
[----:B--2---:R-:W-:-:S05]  /*0530*/  IMAD.WIDE R20, R3, 0x28, R10 ;  /* 0x0000002803147825 */ /* 0x004fca00078e020a */
[----:B------:R-:W-:Y:S04]  /*0540*/  ST.E.64 desc[UR36][R20.64+0x18], R14 ;  /* 0x0000180e14007985 */ /* 0x000fe8000c101b24 */
[----:B------:R-:W2:Y:S02]  /*0550*/  LDG.E.64 R10, desc[UR36][R24.64] ;  /* 0x00000024180a7981 */ /* 0x000ea4000c1e1b00 */
[----:B--2---:R-:W-:-:S05]  /*0560*/  IMAD.WIDE R22, R3, 0x28, R10 ;  /* 0x0000002803167825 */ /* 0x004fca00078e020a */
[----:B------:R2:W-:Y:S04]  /*0570*/  ST.E.64 desc[UR36][R22.64+0x10], R14 ;  /* 0x0000100e16007985 */ /* 0x0005e8000c101b24 */
[----:B------:R-:W3:Y:S04]  /*0580*/  LDG.E.64 R10, desc[UR36][R24.64] ;  /* 0x00000024180a7981 */ /* 0x000ee8000c1e1b00 */
[----:B------:R5:W0:Y:S01]  /*0590*/  LDG.E R7, desc[UR36][R6.64] ;  /* 0x0000002406077981 */ /* 0x000a22000c1e1900 */
[----:B------:R-:W-:Y:S01]  /*05a0*/  IADD3 R17, P0, PT, R2, 0x8, RZ ;  /* 0x0000000802117810 */ /* 0x000fe20007f1e0ff */
[----:B----4-:R-:W-:-:S02]  /*05b0*/  IMAD.U32 R4, RZ, RZ, UR4 ;  /* 0x00000004ff047e24 */ /* 0x010fc4000f8e00ff */
[----:B------:R4:W-:Y:S01]  /*05c0*/  STL [R1+0x8], R0 ;  /* 0x0000080001007387 */ /* 0x0009e20000100800 */
[----:B------:R-:W-:Y:S02]  /*05d0*/  IMAD.U32 R5, RZ, RZ, UR5 ;  /* 0x00000005ff057e24 */ /* 0x000fe4000f8e00ff */
[----:B-1----:R-:W-:Y:S02]  /*05e0*/  IMAD.X R18, RZ, RZ, R16, P0 ;  /* 0x000000ffff127224 */ /* 0x002fe400000e0610 */
[----:B-----5:R-:W-:Y:S02]  /*05f0*/  IMAD.MOV.U32 R6, RZ, RZ, R17 ;  /* 0x000000ffff067224 */ /* 0x020fe400078e0011 */
[----:B---3--:R-:W-:Y:S01]  /*0600*/  IMAD.WIDE R10, R3, 0x28, R10 ;  /* 0x00000028030a7825 */ /* 0x008fe200078e020a */
[----:B------:R-:W-:-:S03]  /*0610*/  MOV R3, 0x0 ;  /* 0x0000000000037802 */ /* 0x000fc60000000f00 */
[----:B0-----:R-:W-:Y:S01]  /*0620*/  IMAD.WIDE R12, R7, 0x8, R12 ;  /* 0x00000008070c7825 */ /* 0x001fe200078e020c */
[----:B--2---:R4:W0:Y:S03]  /*0630*/  LDC.64 R14, c[0x4][R3] ;  /* 0x01000000030e7b82 */ /* 0x0048260000000a00 */
[----:B------:R-:W-:Y:S01]  /*0640*/  IMAD.MOV.U32 R7, RZ, RZ, R18 ;  /* 0x000000ffff077224 */ /* 0x000fe200078e0012 */
[----:B------:R4:W-:Y:S04]  /*0650*/  STG.E.64 desc[UR36][R12.64], R10 ;  /* 0x0000000a0c007986 */ /* 0x0009e8000c101b24 */
[----:B------:R4:W-:Y:S02]  /*0660*/  STG.E desc[UR36][R8.64], RZ ;  /* 0x000000ff08007986 */ /* 0x0009e4000c101924 */
[----:B------:R-:W-:-:S07]  /*0670*/  LEPC R20, `(.L_x_6) ;  /* 0x000000001014794e */ /* 0x000fce0000000000 */
[----:B0---4-:R-:W-:Y:S05]  /*0680*/  CALL.ABS.NOINC R14 ;  /* 0x000000000e007343 */ /* 0x011fea0003c00000 */
.L_x_6:
[----:B------:R-:W0:Y:S08]  /*0690*/  LDC.64 R4, c[0x4][0x38] ;  /* 0x01000e00ff047b82 */ /* 0x000e300000000a00 */
[----:B------:R-:W1:Y:S01]  /*06a0*/  LDC.64 R12, c[0x4][0x40] ;  /* 0x01001000ff0c7b82 */ /* 0x000e620000000a00 */
[----:B0-----:R-:W1:Y:S07]  /*06b0*/  LDG.E R7, desc[UR36][R4.64] ;  /* 0x0000002404077981 */ /* 0x001e6e000c1e1900 */
[----:B------:R-:W0:Y:S01]  /*06c0*/  LDC.64 R10, c[0x4][0x20] ;  /* 0x01000800ff0a7b82 */ /* 0x000e220000000a00 */
[----:B-1----:R-:W-:-:S06]  /*06d0*/  IMAD.WIDE R6, R7, 0x8, R12 ;  /* 0x0000000807067825 */ /* 0x002fcc00078e020c */
[----:B------:R-:W0:Y:S01]  /*06e0*/  LDG.E.64 R6, desc[UR36][R6.64] ;  /* 0x0000002406067981 */ /* 0x000e22000c1e1b00 */
[----:B------:R-:W1:Y:S01]  /*06f0*/  LDC.64 R8, c[0x4][0x48] ;  /* 0x01001200ff087b82 */ /* 0x000e620000000a00 */
[----:B------:R-:W-:Y:S01]  /*0700*/  HFMA2 R15, -RZ, RZ, 0, 5.9604644775390625e-08 ;  /* 0x00000001ff0f7431 */ /* 0x000fe200000001ff */
[----:B------:R-:W-:Y:S01]  /*0710*/  BSSY B0, `(.L_x_7) ;  /* 0x0000007000007945 */ /* 0x000fe20003800000 */
[----:B01----:R0:W-:Y:S05]  /*0720*/  STG.E.64 desc[UR36][R10.64], R6 ;  /* 0x000000060a007986 */ /* 0x0031ea000c101b24 */
.L_x_8:
[----:B------:R-:W-:Y:S01]  /*0730*/  IMAD.MOV.U32 R14, RZ, RZ, RZ ;  /* 0x000000ffff0e7224 */ /* 0x000fe200078e00ff */
[----:B------:R-:W-:Y:S05]  /*0740*/  YIELD ;  /* 0x0000000000007946 */ /* 0x000fea0003800000 */
[----:B------:R-:W2:Y:S02]  /*0750*/  ATOMG.E.CAS.STRONG.GPU PT, R0, [R8], R14, R15 ;  /* 0x0000000e080073a9 */ /* 0x000ea400001ee10f */
[----:B--2---:R-:W-:-:S13]  /*0760*/  ISETP.NE.AND P0, PT, R0, RZ, PT ;  /* 0x000000ff0000720c */ /* 0x004fda0003f05270 */
[----:B------:R-:W-:Y:S05]  /*0770*/  @!P0 BRA `(.L_x_8) ;  /* 0xfffffffc00ec8947 */ /* 0x000fea000383ffff */
[----:B------:R-:W-:Y:S05]  /*0780*/  BSYNC B0 ;  /* 0x0000000000007941 */ /* 0x000fea0003800000 */
.L_x_7:
[----:B------:R-:W1:Y:S01]  /*0790*/  S2R R0, SR_LANEID ;  /* 0x0000000000007919 */ /* 0x000e620000000000 */
[----:B------:R-:W2:Y:S01]  /*07a0*/  LDC.64 R24, c[0x4][0x30] ;  /* 0x01000c00ff187b82 */ /* 0x000ea20000000a00 */
[----:B------:R-:W-:Y:S02]  /*07b0*/  VOTEU.ANY UR4, UPT, PT ;  /* 0x0000000000047886 */ /* 0x000fe400038e0100 */
[----:B------:R-:W-:Y:S02]  /*07c0*/  UFLO.U32 UR5, UR4 ;  /* 0x00000004000572bd */ /* 0x000fe400080e0000 */
[----:B------:R-:W2:Y:S03]  /*07d0*/  POPC R21, UR4 ;  /* 0x0000000400157d09 */ /* 0x000ea60008000000 */
[----:B------:R-:W3:Y:S01]  /*07e0*/  LDC.64 R26, c[0x4][0x8] ;  /* 0x01000200ff1a7b82 */ /* 0x000ee20000000a00 */
[----:B-1----:R-:W-:-:S13]  /*07f0*/  ISETP.EQ.U32.AND P0, PT, R0, UR5, PT ;  /* 0x0000000500007c0c */ /* 0x002fda000bf02070 */
[----:B--2---:R-:W-:Y:S04]  /*0800*/  @P0 REDG.E.ADD.STRONG.GPU desc[UR36][R24.64], R21 ;  /* 0x000000151800098e */ /* 0x004fe8000c12e124 */
[----:B------:R1:W-:Y:S04]  /*0810*/  @P0 REDG.E.ADD.STRONG.GPU desc[UR36][R4.64], R21 ;  /* 0x000000150400098e */ /* 0x0003e8000c12e124 */
[----:B0-----:R-:W2:Y:S04]  /*0820*/  LDG.E R11, desc[UR36][R24.64] ;  /* 0x00000024180b7981 */ /* 0x001ea8000c1e1900 */
[----:B---3--:R-:W2:Y:S01]  /*0830*/  LDG.E.64 R6, desc[UR36][R26.64] ;  /* 0x000000241a067981 */ /* 0x008ea2000c1e1b00 */
[----:B------:R-:W-:Y:S01]  /*0840*/  IMAD.MOV.U32 R3, RZ, RZ, -0x1 ;  /* 0xffffffffff037424 */ /* 0x000fe200078e00ff */
[----:B------:R-:W0:Y:S01]  /*0850*/  LDC.64 R14, c[0x4][0x18] ;  /* 0x01000600ff0e7b82 */ /* 0x000e220000000a00 */
[----:B--2---:R-:W-:-:S05]  /*0860*/  IMAD.WIDE R6, R11, 0x28, R6 ;  /* 0x000000280b067825 */ /* 0x004fca00078e0206 */
[----:B------:R2:W-:Y:S04]  /*0870*/  ST.E desc[UR36][R6.64], R3 ;  /* 0x0000000306007985 */ /* 0x0005e8000c101924 */
[----:B------:R-:W3:Y:S04]  /*0880*/  LDG.E R19, desc[UR36][R24.64] ;  /* 0x0000002418137981 */ /* 0x000ee8000c1e1900 */
[----:B------:R-:W3:Y:S01]  /*0890*/  LDG.E.64 R10, desc[UR36][R26.64] ;  /* 0x000000241a0a7981 */ /* 0x000ee2000c1e1b00 */
[----:B------:R-:W-:Y:S02]  /*08a0*/  IMAD.MOV.U32 R29, RZ, RZ, 0x1 ;  /* 0x00000001ff1d7424 */ /* 0x000fe400078e00ff */
[----:B---3--:R-:W-:-:S05]  /*08b0*/  IMAD.WIDE R10, R19, 0x28, R10 ;  /* 0x00000028130a7825 */ /* 0x008fca00078e020a */
[----:B------:R3:W-:Y:S04]  /*08c0*/  ST.E desc[UR36][R10.64+0x8], R29 ;  /* 0x0000081d0a007985 */ /* 0x0007e8000c101924 */
[----:B------:R-:W4:Y:S04]  /*08d0*/  LDG.E R19, desc[UR36][R24.64] ;  /* 0x0000002418137981 */ /* 0x000f28000c1e1900 */
[----:B-1----:R-:W4:Y:S04]  /*08e0*/  LDG.E.64 R20, desc[UR36][R26.64] ;  /* 0x000000241a147981 */ /* 0x002f28000c1e1b00 */
[----:B0-----:R-:W5:Y:S01]  /*08f0*/  LDG.E.64 R14, desc[UR36][R14.64] ;  /* 0x000000240e0e7981 */ /* 0x001f62000c1e1b00 */
[----:B----4-:R-:W-:-:S05]  /*0900*/  IMAD.WIDE R20, R19, 0x28, R20 ;  /* 0x0000002813147825 */ /* 0x010fca00078e0214 */
[----:B-----5:R-:W-:Y:S04]  /*0910*/  ST.E.64 desc[UR36][R20.64+0x20], R14 ;  /* 0x0000200e14007985 */ /* 0x020fe8000c101b24 */
[----:B--2---:R-:W2:Y:S02]  /*0920*/  LDG.E.64 R6, desc[UR36][R26.64] ;  /* 0x000000241a067981 */ /* 0x004ea4000c1e1b00 */
[----:B--2---:R-:W-:-:S05]  /*0930*/  IMAD.WIDE R6, R19, 0x28, R6 ;  /* 0x0000002813067825 */ /* 0x004fca00078e0206 */
[----:B------:R0:W-:Y:S04]  /*0940*/  ST.E.64 desc[UR36][R6.64+0x18], R14 ;  /* 0x0000180e06007985 */ /* 0x0001e8000c101b24 */
[----:B------:R-:W2:Y:S01]  /*0950*/  LDG.E.64 R22, desc[UR36][R26.64] ;  /* 0x000000241a167981 */ /* 0x000ea2000c1e1b00 */
[----:B------:R-:W1:Y:S01]  /*0960*/  LDCU UR4, c[0x0][0x2f8] ;  /* 0x00005f00ff0477ac */ /* 0x000e620008000800 */
[----:B--2---:R-:W-:-:S05]  /*0970*/  IMAD.WIDE R22, R19, 0x28, R22 ;  /* 0x0000002813167825 */ /* 0x004fca00078e0216 */
[----:B------:R2:W-:Y:S04]  /*0980*/  ST.E.64 desc[UR36][R22.64+0x10], R14 ;  /* 0x0000100e16007985 */ /* 0x0005e8000c101b24 */
[----:B---3--:R-:W3:Y:S04]  /*0990*/  LDG.E.64 R10, desc[UR36][R26.64] ;  /* 0x000000241a0a7981 */ /* 0x008ee8000c1e1b00 */
[----:B------:R4:W5:Y:S01]  /*09a0*/  LDG.E R5, desc[UR36][R4.64] ;  /* 0x0000002404057981 */ /* 0x000962000c1e1900 */
[----:B-1----:R-:W-:Y:S01]  /*09b0*/  VIADD R0, R17, -UR4 ;  /* 0x8000000411007c36 */ /* 0x002fe20008000000 */
[----:B------:R-:W4:Y:S01]  /*09c0*/  LDCU.64 UR4, c[0x4][0x68] ;  /* 0x01000d00ff0477ac */ /* 0x000f220008000a00 */
[----:B0-----:R-:W-:-:S02]  /*09d0*/  IMAD.MOV.U32 R6, RZ, RZ, R17 ;  /* 0x000000ffff067224 */ /* 0x001fc400078e0011 */
[----:B------:R-:W-:Y:S01]  /*09e0*/  IMAD.MOV.U32 R7, RZ, RZ, R18 ;  /* 0x000000ffff077224 */ /* 0x000fe200078e0012 */
[----:B------:R0:W-:Y:S01]  /*09f0*/  STL [R0], R3 ;  /* 0x0000000300007387 */ /* 0x0001e20000100800 */
[----:B----4-:R-:W-:Y:S02]  /*0a00*/  IMAD.U32 R4, RZ, RZ, UR4 ;  /* 0x00000004ff047e24 */ /* 0x010fe4000f8e00ff */
[----:B---3--:R-:W-:Y:S01]  /*0a10*/  IMAD.WIDE R10, R19, 0x28, R10 ;  /* 0x00000028130a7825 */ /* 0x008fe200078e020a */
[----:B------:R-:W-:-:S03]  /*0a20*/  MOV R19, 0x0 ;  /* 0x0000000000137802 */ /* 0x000fc60000000f00 */
[----:B-----5:R-:W-:Y:S01]  /*0a30*/  IMAD.WIDE R12, R5, 0x8, R12 ;  /* 0x00000008050c7825 */ /* 0x020fe200078e020c */
[----:B--2---:R0:W1:Y:S03]  /*0a40*/  LDC.64 R14, c[0x4][R19] ;  /* 0x01000000130e7b82 */ /* 0x0040660000000a00 */
[----:B------:R-:W-:Y:S01]  /*0a50*/  IMAD.U32 R5, RZ, RZ, UR5 ;  /* 0x00000005ff057e24 */ /* 0x000fe2000f8e00ff */
[----:B------:R0:W-:Y:S04]  /*0a60*/  STG.E.64 desc[UR36][R12.64], R10 ;  /* 0x0000000a0c007986 */ /* 0x0001e8000c101b24 */
[----:B------:R0:W-:Y:S02]  /*0a70*/  STG.E desc[UR36][R8.64], RZ ;  /* 0x000000ff08007986 */ /* 0x0001e4000c101924 */
[----:B------:R-:W-:-:S07]  /*0a80*/  LEPC R20, `(.L_x_9) ;  /* 0x000000001014794e */ /* 0x000fce0000000000 */
[----:B01----:R-:W-:Y:S05]  /*0a90*/  CALL.ABS.NOINC R14 ;  /* 0x000000000e007343 */ /* 0x003fea0003c00000 */
.L_x_9:
[----:B------:R-:W0:Y:S08]  /*0aa0*/  LDC.64 R10, c[0x4][0x38] ;  /* 0x01000e00ff0a7b82 */ /* 0x000e300000000a00 */
[----:B------:R-:W1:Y:S08]  /*0ab0*/  LDC.64 R6, c[0x4][0x40] ;  /* 0x01001000ff067b82 */ /* 0x000e700000000a00 */
[----:B------:R-:W2:Y:S08]  /*0ac0*/  LDC.64 R8, c[0x4][0x28] ;  /* 0x01000a00ff087b82 */ /* 0x000eb00000000a00 */
[----:B------:R-:W3:Y:S01]  /*0ad0*/  LDC.64 R14, c[0x4][0x18] ;  /* 0x01000600ff0e7b82 */ /* 0x000ee20000000a00 */
[----:B0-----:R-:W1:Y:S07]  /*0ae0*/  LDG.E R11, desc[UR36][R10.64] ;  /* 0x000000240a0b7981 */ /* 0x001e6e000c1e1900 */
[----:B------:R-:W0:Y:S08]  /*0af0*/  LDC.64 R20, c[0x4][0x10] ;  /* 0x01000400ff147b82 */ /* 0x000e300000000a00 */
[----:B------:R-:W4:Y:S01]  /*0b00*/  LDC.64 R12, c[0x4][0x20] ;  /* 0x01000800ff0c7b82 */ /* 0x000f220000000a00 */
[----:B------:R-:W-:Y:S01]  /*0b10*/  IMAD.MOV.U32 R3, RZ, RZ, 0x1 ;  /* 0x00000001ff037424 */ /* 0x000fe200078e00ff */
[----:B------:R-:W5:Y:S01]  /*0b20*/  LDCU.64 UR4, c[0x4][0x70] ;  /* 0x01000e00ff0477ac */ /* 0x000f620008000a00 */
[----:B-1----:R-:W-:-:S06]  /*0b30*/  IMAD.WIDE R6, R11, 0x8, R6 ;  /* 0x000000080b067825 */ /* 0x002fcc00078e0206 */
[----:B------:R-:W2:Y:S04]  /*0b40*/  LDG.E.64 R6, desc[UR36][R6.64] ;  /* 0x0000002406067981 */ /* 0x000ea8000c1e1b00 */
[----:B--2---:R1:W-:Y:S04]  /*0b50*/  STG.E.64 desc[UR36][R8.64], R6 ;  /* 0x0000000608007986 */ /* 0x0043e8000c101b24 */
[----:B---3--:R-:W0:Y:S04]  /*0b60*/  LDG.E.64 R4, desc[UR36][R14.64] ;  /* 0x000000240e047981 */ /* 0x008e28000c1e1b00 */
[----:B0-----:R-:W-:Y:S04]  /*0b70*/  STG.E.64 desc[UR36][R20.64], R4 ;  /* 0x0000000414007986 */ /* 0x001fe8000c101b24 */
[----:B----4-:R-:W2:Y:S04]  /*0b80*/  LDG.E.64 R10, desc[UR36][R12.64] ;  /* 0x000000240c0a7981 */ /* 0x010ea8000c1e1b00 */
[----:B--2---:R-:W-:Y:S04]  /*0b90*/  ST.E.64 desc[UR36][R10.64+0x20], R4 ;  /* 0x000020040a007985 */ /* 0x004fe8000c101b24 */
[----:B------:R-:W-:Y:S04]  /*0ba0*/  ST.E.64 desc[UR36][R6.64+0x20], R10 ;  /* 0x0000200a06007985 */ /* 0x000fe8000c101b24 */
[----:B------:R-:W-:Y:S04]  /*0bb0*/  ST.E.64 desc[UR36][R6.64+0x18], R4 ;  /* 0x0000180406007985 */ /* 0x000fe8000c101b24 */
[----:B------:R-:W-:Y:S04]  /*0bc0*/  ST.E.64 desc[UR36][R6.64+0x10], R4 ;  /* 0x0000100406007985 */ /* 0x000fe8000c101b24 */
[----:B------:R5:W-:Y:S04]  /*0bd0*/  ST.E.64 desc[UR36][R10.64+0x10], R4 ;  /* 0x000010040a007985 */ /* 0x000be8000c101b24 */
[----:B------:R-:W-:Y:S04]  /*0be0*/  ST.E.64 desc[UR36][R10.64+0x18], R6 ;  /* 0x000018060a007985 */ /* 0x000fe8000c101b24 */
[----:B------:R-:W-:Y:S04]  /*0bf0*/  ST.E desc[UR36][R10.64+0x8], RZ ;  /* 0x000008ff0a007985 */ /* 0x000fe8000c101924 */
[----:B------:R0:W-:Y:S04]  /*0c00*/  ST.E desc[UR36][R6.64+0x8], RZ ;  /* 0x000008ff06007985 */ /* 0x0001e8000c101924 */
[----:B------:R2:W-:Y:S04]  /*0c10*/  ST.E desc[UR36][R10.64+0x4], R3 ;  /* 0x000004030a007985 */ /* 0x0005e8000c101924 */
[----:B-1----:R-:W3:Y:S04]  /*0c20*/  LDG.E.64 R8, desc[UR36][R8.64] ;  /* 0x0000002408087981 */ /* 0x002ee8000c1e1b00 */
[----:B---3--:R2:W-:Y:S04]  /*0c30*/  ST.E desc[UR36][R8.64+0x4], R3 ;  /* 0x0000040308007985 */ /* 0x0085e8000c101924 */
[----:B------:R-:W3:Y:S04]  /*0c40*/  LDG.E.64 R12, desc[UR36][R12.64] ;  /* 0x000000240c0c7981 */ /* 0x000ee8000c1e1b00 */
[----:B------:R-:W3:Y:S01]  /*0c50*/  LDG.E.64 R14, desc[UR36][R14.64] ;  /* 0x000000240e0e7981 */ /* 0x000ee2000c1e1b00 */
[----:B------:R2:W1:Y:S01]  /*0c60*/  LDC.64 R22, c[0x4][R19] ;  /* 0x0100000013167b82 */ /* 0x0004620000000a00 */
[----:B-----5:R-:W-:Y:S01]  /*0c70*/  IMAD.U32 R4, RZ, RZ, UR4 ;  /* 0x00000004ff047e24 */ /* 0x020fe2000f8e00ff */
[----:B0-----:R-:W-:Y:S01]  /*0c80*/  CS2R R6, SRZ ;  /* 0x0000000000067805 */ /* 0x001fe2000001ff00 */
[----:B------:R-:W-:Y:S01]  /*0c90*/  IMAD.U32 R5, RZ, RZ, UR5 ;  /* 0x00000005ff057e24 */ /* 0x000fe2000f8e00ff */
[----:B---3--:R2:W-:Y:S04]  /*0ca0*/  ST.E.64 desc[UR36][R14.64+0x20], R12 ;  /* 0x0000200c0e007985 */ /* 0x0085e8000c101b24 */
[----:B-1----:R2:W-:Y:S02]  /*0cb0*/  ST.E desc[UR36][R14.64+0x8], RZ ;  /* 0x000008ff0e007985 */ /* 0x0025e4000c101924 */
[----:B------:R-:W-:-:S07]  /*0cc0*/  LEPC R20, `(.L_x_10) ;  /* 0x000000001014794e */ /* 0x000fce0000000000 */
[----:B--2---:R-:W-:Y:S05]  /*0cd0*/  CALL.ABS.NOINC R22 ;  /* 0x0000000016007343 */ /* 0x004fea0003c00000 */
.L_x_10:
[----:B------:R0:W1:Y:S01]  /*0ce0*/  LDC.64 R8, c[0x4][R19] ;  /* 0x0100000013087b82 */ /* 0x0000620000000a00 */
[----:B------:R-:W2:Y:S01]  /*0cf0*/  LDCU.64 UR4, c[0x4][0x78] ;  /* 0x01000f00ff0477ac */ /* 0x000ea20008000a00 */
[----:B------:R-:W-:Y:S01]  /*0d00*/  CS2R R6, SRZ ;  /* 0x0000000000067805 */ /* 0x000fe2000001ff00 */
[----:B--2---:R-:W-:Y:S02]  /*0d10*/  IMAD.U32 R4, RZ, RZ, UR4 ;  /* 0x00000004ff047e24 */ /* 0x004fe4000f8e00ff */
[----:B0-----:R-:W-:-:S07]  /*0d20*/  IMAD.U32 R5, RZ, RZ, UR5 ;  /* 0x00000005ff057e24 */ /* 0x001fce000f8e00ff */
[----:B------:R-:W-:-:S07]  /*0d30*/  LEPC R20, `(.L_x_11) ;  /* 0x000000001014794e */ /* 0x000fce0000000000 */
[----:B-1----:R-:W-:Y:S05]  /*0d40*/  CALL.ABS.NOINC R8 ;  /* 0x0000000008007343 */ /* 0x002fea0003c00000 */
.L_x_11:
[----:B------:R-:W0:Y:S01]  /*0d50*/  S2R R0, SR_LANEID ;  /* 0x0000000000007919 */ /* 0x000e220000000000 */
[----:B------:R-:W1:Y:S01]  /*0d60*/  LDC.64 R4, c[0x4][0x58] ;  /* 0x01001600ff047b82 */ /* 0x000e620000000a00 */
[----:B------:R-:W-:Y:S02]  /*0d70*/  VOTEU.ANY UR4, UPT, PT ;  /* 0x0000000000047886 */ /* 0x000fe400038e0100 */
[----:B------:R-:W-:Y:S02]  /*0d80*/  UFLO.U32 UR5, UR4 ;  /* 0x00000004000572bd */ /* 0x000fe400080e0000 */
[----:B------:R-:W1:Y:S04]  /*0d90*/  POPC R3, UR4 ;  /* 0x0000000400037d09 */ /* 0x000e680008000000 */
[----:B0-----:R-:W-:-:S13]  /*0da0*/  ISETP.EQ.U32.AND P0, PT, R0, UR5, PT ;  /* 0x0000000500007c0c */ /* 0x001fda000bf02070 */
[----:B-1----:R0:W-:Y:S02]  /*0db0*/  @P0 REDG.E.ADD.STRONG.GPU desc[UR36][R4.64], R3 ;  /* 0x000000030400098e */ /* 0x0021e4000c12e124 */
.L_x_1:
[----:B------:R-:W-:Y:S05]  /*0dc0*/  BSYNC B6 ;  /* 0x0000000000067941 */ /* 0x000fea0003800000 */
.L_x_0:
[----:B------:R-:W1:Y:S01]  /*0dd0*/  LDC.64 R8, c[0x4][0x48] ;  /* 0x01001200ff087b82 */ /* 0x000e620000000a00 */
[----:B------:R-:W-:Y:S01]  /*0de0*/  BSSY B0, `(.L_x_12) ;  /* 0x0000007000007945 */ /* 0x000fe20003800000 */
[----:B0-----:R-:W-:-:S07]  /*0df0*/  IMAD.MOV.U32 R5, RZ, RZ, 0x1 ;  /* 0x00000001ff057424 */ /* 0x001fce00078e00ff */
.L_x_13:
[----:B------:R-:W-:Y:S01]  /*0e00*/  IMAD.MOV.U32 R4, RZ, RZ, RZ ;  /* 0x000000ffff047224 */ /* 0x000fe200078e00ff */
[----:B------:R-:W-:Y:S05]  /*0e10*/  YIELD ;  /* 0x0000000000007946 */ /* 0x000fea0003800000 */
[----:B-1----:R-:W2:Y:S02]  /*0e20*/  ATOMG.E.CAS.STRONG.GPU PT, R0, [R8], R4, R5 ;  /* 0x00000004080073a9 */ /* 0x002ea400001ee105 */
[----:B--2---:R-:W-:-:S13]  /*0e30*/  ISETP.NE.AND P0, PT, R0, RZ, PT ;  /* 0x000000ff0000720c */ /* 0x004fda0003f05270 */
[----:B------:R-:W-:Y:S05]  /*0e40*/  @!P0 BRA `(.L_x_13) ;  /* 0xfffffffc00ec8947 */ /* 0x000fea000383ffff */
[----:B------:R-:W-:Y:S05]  /*0e50*/  BSYNC B0 ;  /* 0x0000000000007941 */ /* 0x000fea0003800000 */
.L_x_12:
        /* <DEDUP_REMOVED lines=8> */
[----:B------:R-:W-:-:S06]  /*0ee0*/  IMAD.MOV.U32 R0, RZ, RZ, 0x2 ;  /* 0x00000002ff007424 */ /* 0x000fcc00078e00ff */
[----:B------:R-:W0:Y:S01]  /*0ef0*/  LDC.64 R14, c[0x4][0x18] ;  /* 0x01000600ff0e7b82 */ /* 0x000e220000000a00 */
[----:B------:R-:W-:Y:S01]  /*0f00*/  IMAD.MOV.U32 R17, RZ, RZ, 0x1 ;  /* 0x00000001ff117424 */ /* 0x000fe200078e00ff */
[----:B------:R-:W4:Y:S04]  /*0f10*/  LDCU.64 UR4, c[0x4][0x68] ;  /* 0x01000d00ff0477ac */ /* 0x000f280008000a00 */
[----:B-1----:R-:W-:Y:S04]  /*0f20*/  @P0 REDG.E.ADD.STRONG.GPU desc[UR36][R20.64], R13 ;  /* 0x0000000d1400098e */ /* 0x002fe8000c12e124 */
[----:B--2---:R1:W-:Y:S04]  /*0f30*/  @P0 REDG.E.ADD.STRONG.GPU desc[UR36][R4.64], R13 ;  /* 0x0000000d0400098e */ /* 0x0043e8000c12e124 */
[----:B------:R-:W2:Y:S04]  /*0f40*/  LDG.E R3, desc[UR36][R20.64] ;  /* 0x0000002414037981 */ /* 0x000ea8000c1e1900 */
[----:B---3--:R-:W2:Y:S02]  /*0f50*/  LDG.E.64 R6, desc[UR36][R22.64] ;  /* 0x0000002416067981 */ /* 0x008ea4000c1e1b00 */
[----:B--2---:R-:W-:-:S05]  /*0f60*/  IMAD.WIDE R6, R3, 0x28, R6 ;  /* 0x0000002803067825 */ /* 0x004fca00078e0206 */
[----:B------:R2:W-:Y:S04]  /*0f70*/  ST.E desc[UR36][R6.64], R0 ;  /* 0x0000000006007985 */ /* 0x0005e8000c101924 */
[----:B------:R-:W3:Y:S04]  /*0f80*/  LDG.E R3, desc[UR36][R20.64] ;  /* 0x0000002414037981 */ /* 0x000ee8000c1e1900 */
[----:B------:R-:W3:Y:S02]  /*0f90*/  LDG.E.64 R10, desc[UR36][R22.64] ;  /* 0x00000024160a7981 */ /* 0x000ee4000c1e1b00 */
[----:B---3--:R-:W-:-:S05]  /*0fa0*/  IMAD.WIDE R10, R3, 0x28, R10 ;  /* 0x00000028030a7825 */ /* 0x008fca00078e020a */
[----:B------:R3:W-:Y:S04]  /*0fb0*/  ST.E desc[UR36][R10.64+0x8], R17 ;  /* 0x000008110a007985 */ /* 0x0007e8000c101924 */
[----:B------:R5:W4:Y:S04]  /*0fc0*/  LDG.E R3, desc[UR36][R20.64] ;  /* 0x0000002414037981 */ /* 0x000b28000c1e1900 */
[----:B-1----:R-:W4:Y:S04]  /*0fd0*/  LDG.E.64 R12, desc[UR36][R22.64] ;  /* 0x00000024160c7981 */ /* 0x002f28000c1e1b00 */
[----:B0-----:R-:W2:Y:S01]  /*0fe0*/  LDG.E.64 R14, desc[UR36][R14.64] ;  /* 0x000000240e0e7981 */ /* 0x001ea2000c1e1b00 */
[----:B-----5:R-:W0:Y:S01]  /*0ff0*/  LDC.64 R20, c[0x4][0x40] ;  /* 0x01001000ff147b82 */ /* 0x020e220000000a00 */
[----:B----4-:R-:W-:-:S05]  /*1000*/  IMAD.WIDE R12, R3, 0x28, R12 ;  /* 0x00000028030c7825 */ /* 0x010fca00078e020c */
[----:B--2---:R-:W-:Y:S04]  /*1010*/  ST.E.64 desc[UR36][R12.64+0x20], R14 ;  /* 0x0000200e0c007985 */ /* 0x004fe8000c101b24 */
[----:B------:R-:W2:Y:S02]  /*1020*/  LDG.E.64 R6, desc[UR36][R22.64] ;  /* 0x0000002416067981 */ /* 0x000ea4000c1e1b00 */
[----:B--2---:R-:W-:-:S05]  /*1030*/  IMAD.WIDE R6, R3, 0x28, R6 ;  /* 0x0000002803067825 */ /* 0x004fca00078e0206 */
[----:B------:R1:W-:Y:S04]  /*1040*/  ST.E.64 desc[UR36][R6.64+0x18], R14 ;  /* 0x0000180e06007985 */ /* 0x0003e8000c101b24 */
[----:B------:R-:W2:Y:S02]  /*1050*/  LDG.E.64 R18, desc[UR36][R22.64] ;  /* 0x0000002416127981 */ /* 0x000ea4000c1e1b00 */
[----:B--2---:R-:W-:-:S05]  /*1060*/  IMAD.WIDE R18, R3, 0x28, R18 ;  /* 0x0000002803127825 */ /* 0x004fca00078e0212 */
[----:B------:R2:W-:Y:S04]  /*1070*/  ST.E.64 desc[UR36][R18.64+0x10], R14 ;  /* 0x0000100e12007985 */ /* 0x0005e8000c101b24 */
[----:B---3--:R-:W3:Y:S04]  /*1080*/  LDG.E.64 R10, desc[UR36][R22.64] ;  /* 0x00000024160a7981 */ /* 0x008ee8000c1e1b00 */
[----:B------:R4:W0:Y:S01]  /*1090*/  LDG.E R5, desc[UR36][R4.64] ;  /* 0x0000002404057981 */ /* 0x000822000c1e1900 */
[----:B-1----:R-:W-:-:S03]  /*10a0*/  IADD3 R6, P0, PT, R2, 0x8, RZ ;  /* 0x0000000802067810 */ /* 0x002fc60007f1e0ff */
[----:B------:R1:W-:Y:S01]  /*10b0*/  STL [R1+0x8], R0 ;  /* 0x0000080001007387 */ /* 0x0003e20000100800 */
[----:B------:R-:W-:Y:S01]  /*10c0*/  IADD3.X R17, PT, PT, RZ, R16, RZ, P0, !PT ;  /* 0x00000010ff117210 */ /* 0x000fe200007fe4ff */
[----:B----4-:R-:W-:-:S04]  /*10d0*/  IMAD.U32 R4, RZ, RZ, UR4 ;  /* 0x00000004ff047e24 */ /* 0x010fc8000f8e00ff */
[----:B------:R-:W-:Y:S02]  /*10e0*/  IMAD.MOV.U32 R7, RZ, RZ, R17 ;  /* 0x000000ffff077224 */ /* 0x000fe400078e0011 */
[----:B---3--:R-:W-:Y:S01]  /*10f0*/  IMAD.WIDE R10, R3, 0x28, R10 ;  /* 0x00000028030a7825 */ /* 0x008fe200078e020a */
[----:B------:R-:W-:-:S03]  /*1100*/  MOV R3, 0x0 ;  /* 0x0000000000037802 */ /* 0x000fc60000000f00 */
[----:B0-----:R-:W-:Y:S01]  /*1110*/  IMAD.WIDE R12, R5, 0x8, R20 ;  /* 0x00000008050c7825 */ /* 0x001fe200078e0214 */
[----:B--2---:R1:W0:Y:S03]  /*1120*/  LDC.64 R14, c[0x4][R3] ;  /* 0x01000000030e7b82 */ /* 0x0042260000000a00 */
[----:B------:R-:W-:Y:S01]  /*1130*/  IMAD.U32 R5, RZ, RZ, UR5 ;  /* 0x00000005ff057e24 */ /* 0x000fe2000f8e00ff */
[----:B------:R1:W-:Y:S04]  /*1140*/  STG.E.64 desc[UR36][R12.64], R10 ;  /* 0x0000000a0c007986 */ /* 0x0003e8000c101b24 */
[----:B------:R1:W-:Y:S02]  /*1150*/  STG.E desc[UR36][R8.64], RZ ;  /* 0x000000ff08007986 */ /* 0x0003e4000c101924 */
[----:B------:R-:W-:-:S07]  /*1160*/  LEPC R20, `(.L_x_14) ;  /* 0x000000001014794e */ /* 0x000fce0000000000 */
[----:B01----:R-:W-:Y:S05]  /*1170*/  CALL.ABS.NOINC R14 ;  /* 0x000000000e007343 */ /* 0x003fea0003c00000 */
.L_x_14:
[----:B------:R-:W0:Y:S08]  /*1180*/  LDC.64 R4, c[0x4][0x38] ;  /* 0x01000e00ff047b82 */ /* 0x000e300000000a00 */
[----:B------:R-:W1:Y:S01]  /*1190*/  LDC.64 R18, c[0x4][0x40] ;  /* 0x01001000ff127b82 */ /* 0x000e620000000a00 */
[----:B0-----:R-:W1:Y:S02]  /*11a0*/  LDG.E R5, desc[UR36][R4.64] ;  /* 0x0000002404057981 */ /* 0x001e64000c1e1900 */
[----:B-1----:R-:W-:-:S06]  /*11b0*/  IMAD.WIDE R18, R5, 0x8, R18 ;  /* 0x0000000805127825 */ /* 0x002fcc00078e0212 */
[----:B------:R-:W5:Y:S01]  /*11c0*/  LDG.E.64 R18, desc[UR36][R18.64] ;  /* 0x0000002412127981 */ /* 0x000f62000c1e1b00 */
[----:B------:R-:W-:Y:S01]  /*11d0*/  BSSY B7, `(.L_x_15) ;  /* 0x00002b4000077945 */ /* 0x000fe20003800000 */
.L_x_44:
[----:B------:R-:W0:Y:S02]  /*11e0*/  LDC.64 R22, c[0x4][0x10] ;  /* 0x01000400ff167b82 */ /* 0x000e240000000a00 */
[----:B0----5:R-:W5:Y:S01]  /*11f0*/  LDG.E.64 R22, desc[UR36][R22.64] ;  /* 0x0000002416167981 */ /* 0x021f62000c1e1b00 */
[----:B------:R-:W-:Y:S05]  /*1200*/  YIELD ;  /* 0x0000000000007946 */ /* 0x000fea0003800000 */
[----:B------:R-:W-:Y:S01]  /*1210*/  BSSY B0, `(.L_x_16) ;  /* 0x0000007000007945 */ /* 0x000fe20003800000 */
[----:B------:R-:W-:-:S07]  /*1220*/  IMAD.MOV.U32 R5, RZ, RZ, 0x1 ;  /* 0x00000001ff057424 */ /* 0x000fce00078e00ff */
.L_x_17:
[----:B------:R-:W-:Y:S01]  /*1230*/  IMAD.MOV.U32 R4, RZ, RZ, RZ ;  /* 0x000000ffff047224 */ /* 0x000fe200078e00ff */
[----:B------:R-:W-:Y:S05]  /*1240*/  YIELD ;  /* 0x0000000000007946 */ /* 0x000fea0003800000 */
[----:B-----5:R-:W2:Y:S02]  /*1250*/  ATOM.E.CAS.STRONG.GPU PT, R0, [R22+0x8], R4, R5 ;  /* 0x000008041600738b */ /* 0x020ea400001ee105 */
[----:B--2---:R-:W-:-:S13]  /*1260*/  ISETP.NE.AND P0, PT, R0, RZ, PT ;  /* 0x000000ff0000720c */ /* 0x004fda0003f05270 */
[----:B------:R-:W-:Y:S05]  /*1270*/  @!P0 BRA `(.L_x_17) ;  /* 0xfffffffc00ec8947 */ /* 0x000fea000383ffff */
[----:B------:R-:W-:Y:S05]  /*1280*/  BSYNC B0 ;  /* 0x0000000000007941 */ /* 0x000fea0003800000 */
.L_x_16:
[----:B------:R-:W0:Y:S02]  /*1290*/  LDC.64 R4, c[0x4][0x18] ;  /* 0x01000600ff047b82 */ /* 0x000e240000000a00 */
[----:B0-----:R-:W2:Y:S01]  /*12a0*/  LDG.E.64 R4, desc[UR36][R4.64] ;  /* 0x0000002404047981 */ /* 0x001ea2000c1e1b00 */
[----:B------:R-:W-:Y:S01]  /*12b0*/  BSSY B9, `(.L_x_18) ;  /* 0x0000062000097945 */ /* 0x000fe20003800000 */
[----:B--2---:R-:W-:-:S04]  /*12c0*/  ISETP.NE.U32.AND P0, PT, R22, R4, PT ;  /* 0x000000041600720c */ /* 0x004fc80003f05070 */
[----:B------:R-:W-:-:S13]  /*12d0*/  ISETP.NE.AND.EX P0, PT, R23, R5, PT, P0 ;  /* 0x000000051700720c */ /* 0x000fda0003f05300 */
[----:B------:R-:W-:Y:S05]  /*12e0*/  @!P0 BRA `(.L_x_19) ;  /* 0x0000000400688947 */ /* 0x000fea0003800000 */
.L_x_32:
[----:B------:R-:W2:Y:S01]  /*12f0*/  LD.E.64 R8, desc[UR36][R22.64+0x10] ;  /* 0x0000102416087980 */ /* 0x000ea2000c101b00 */
[----:B------:R-:W-:Y:S01]  /*1300*/  MOV R24, 0x0 ;  /* 0x0000000000187802 */ /* 0x000fe20000000f00 */
[----:B------:R-:W-:Y:S05]  /*1310*/  YIELD ;  /* 0x0000000000007946 */ /* 0x000fea0003800000 */
[----:B------:R0:W1:Y:S01]  /*1320*/  LDC.64 R10, c[0x4][R24] ;  /* 0x01000000180a7b82 */ /* 0x0000620000000a00 */
[----:B------:R-:W3:Y:S01]  /*1330*/  LDCU.64 UR4, c[0x4][0x80] ;  /* 0x01001000ff0477ac */ /* 0x000ee20008000a00 */
[----:B--2---:R0:W5:Y:S01]  /*1340*/  LD.E.64 R26, desc[UR36][R8.64+0x20] ;  /* 0x00002024081a7980 */ /* 0x004162000c101b00 */
[----:B---3--:R-:W-:Y:S01]  /*1350*/  IMAD.U32 R4, RZ, RZ, UR4 ;  /* 0x00000004ff047e24 */ /* 0x008fe2000f8e00ff */
[----:B------:R-:W-:Y:S01]  /*1360*/  CS2R R6, SRZ ;  /* 0x0000000000067805 */ /* 0x000fe2000001ff00 */
[----:B-1----:R-:W-:-:S07]  /*1370*/  IMAD.U32 R5, RZ, RZ, UR5 ;  /* 0x00000005ff057e24 */ /* 0x002fce000f8e00ff */
[----:B------:R-:W-:-:S07]  /*1380*/  LEPC R20, `(.L_x_20) ;  /* 0x000000001014794e */ /* 0x000fce0000000000 */
[----:B0----5:R-:W-:Y:S05]  /*1390*/  CALL.ABS.NOINC R10 ;  /* 0x000000000a007343 */ /* 0x021fea0003c00000 */
.L_x_20:
[----:B------:R-:W2:Y:S02]  /*13a0*/  LD.E R0, desc[UR36][R22.64] ;  /* 0x0000002416007980 */ /* 0x000ea4000c101900 */
[----:B--2---:R-:W-:-:S13]  /*13b0*/  ISETP.NE.AND P0, PT, R0, 0x2, PT ;  /* 0x000000020000780c */ /* 0x004fda0003f05270 */
[----:B------:R-:W-:Y:S05]  /*13c0*/  @!P0 BREAK B9 ;  /* 0x0000000000098942 */ /* 0x000fea0003800000 */
[----:B------:R-:W-:Y:S05]  /*13d0*/  @!P0 BRA `(.L_x_21) ;  /* 0x0000002800288947 */ /* 0x000fea0003800000 */
[----:B------:R-:W0:Y:S01]  /*13e0*/  LDC.64 R24, c[0x4][R24] ;  /* 0x0100000018187b82 */ /* 0x000e220000000a00 */
[----:B------:R-:W1:Y:S01]  /*13f0*/  LDCU.64 UR4, c[0x4][0x88] ;  /* 0x01001100ff0477ac */ /* 0x000e620008000a00 */
[----:B------:R-:W-:Y:S01]  /*1400*/  CS2R R6, SRZ ;  /* 0x0000000000067805 */ /* 0x000fe2000001ff00 */
[----:B-1----:R-:W-:Y:S02]  /*1410*/  IMAD.U32 R4, RZ, RZ, UR4 ;  /* 0x00000004ff047e24 */ /* 0x002fe4000f8e00ff */
[----:B------:R-:W-:-:S07]  /*1420*/  IMAD.U32 R5, RZ, RZ, UR5 ;  /* 0x00000005ff057e24 */ /* 0x000fce000f8e00ff */
[----:B------:R-:W-:-:S07]  /*1430*/  LEPC R20, `(.L_x_22) ;  /* 0x000000001014794e */ /* 0x000fce0000000000 */
[----:B0-----:R-:W-:Y:S05]  /*1440*/  CALL.ABS.NOINC R24 ;  /* 0x0000000018007343 */ /* 0x001fea0003c00000 */
.L_x_22:
[----:B------:R-:W2:Y:S02]  /*1450*/  LD.E R0, desc[UR36][R22.64] ;  /* 0x0000002416007980 */ /* 0x000ea4000c101900 */
[----:B--2---:R-:W-:-:S13]  /*1460*/  ISETP.GE.AND P0, PT, R0, 0x3, PT ;  /* 0x000000030000780c */ /* 0x004fda0003f06270 */
[----:B------:R-:W-:Y:S05]  /*1470*/  @!P0 BRA `(.L_x_23) ;  /* 0x00000000007c8947 */ /* 0x000fea0003800000 */
[----:B------:R-:W0:Y:S01]  /*1480*/  LDC.64 R4, c[0x4][0x18] ;  /* 0x01000600ff047b82 */ /* 0x000e220000000a00 */
[----:B------:R-:W2:Y:S04]  /*1490*/  LD.E.64 R6, desc[UR36][R22.64+0x10] ;  /* 0x0000102416067980 */ /* 0x000ea8000c101b00 */
[----:B0-----:R-:W2:Y:S02]  /*14a0*/  LDG.E.64 R4, desc[UR36][R4.64] ;  /* 0x0000002404047981 */ /* 0x001ea4000c1e1b00 */
[----:B--2---:R-:W-:-:S04]  /*14b0*/  ISETP.NE.U32.AND P0, PT, R6, R4, PT ;  /* 0x000000040600720c */ /* 0x004fc80003f05070 */
[----:B------:R-:W-:-:S13]  /*14c0*/  ISETP.NE.AND.EX P0, PT, R7, R5, PT, P0 ;  /* 0x000000050700720c */ /* 0x000fda0003f05300 */
[----:B------:R-:W-:Y:S05]  /*14d0*/  @!P0 BRA `(.L_x_24) ;  /* 0x0000000000408947 */ /* 0x000fea0003800000 */
[----:B------:R-:W-:Y:S02]  /*14e0*/  IMAD.MOV.U32 R9, RZ, RZ, 0x1 ;  /* 0x00000001ff097424 */ /* 0x000fe400078e00ff */
[----:B------:R-:W-:-:S05]  /*14f0*/  IMAD.MOV.U32 R8, RZ, RZ, RZ ;  /* 0x000000ffff087224 */ /* 0x000fca00078e00ff */
[----:B------:R-:W2:Y:S02]  /*1500*/  ATOM.E.CAS.STRONG.GPU PT, R0, [R6+0x8], R8, R9 ;  /* 0x000008080600738b */ /* 0x000ea400001ee109 */
[----:B--2---:R-:W-:-:S13]  /*1510*/  ISETP.NE.AND P0, PT, R0, RZ, PT ;  /* 0x000000ff0000720c */ /* 0x004fda0003f05270 */
[----:B------:R-:W-:Y:S05]  /*1520*/  @!P0 BREAK B9 ;  /* 0x0000000000098942 */ /* 0x000fea0003800000 */
[----:B------:R-:W-:Y:S05]  /*1530*/  @!P0 BRA `(.L_x_25) ;  /* 0x0000000000208947 */ /* 0x000fea0003800000 */
[----:B------:R-:W2:Y:S04]  /*1540*/  LD.E.64 R26, desc[UR36][R26.64+0x10] ;  /* 0x000010241a1a7980 */ /* 0x000ea8000c101b00 */
[----:B------:R-:W2:Y:S01]  /*1550*/  LD.E.64 R8, desc[UR36][R22.64+0x10] ;  /* 0x0000102416087980 */ /* 0x000ea2000c101b00 */
[----:B------:R-:W-:-:S03]  /*1560*/  IMAD.MOV.U32 R6, RZ, RZ, R4 ;  /* 0x000000ffff067224 */ /* 0x000fc600078e0004 */
[----:B--2---:R-:W-:Y:S04]  /*1570*/  ST.E.64 desc[UR36][R8.64+0x20], R26 ;  /* 0x0000201a08007985 */ /* 0x004fe8000c101b24 */
[----:B------:R0:W-:Y:S04]  /*1580*/  ST.E desc[UR36][R22.64+0x8], RZ ;  /* 0x000008ff16007985 */ /* 0x0001e8000c101924 */
[----:B0-----:R-:W5:Y:S01]  /*1590*/  LD.E.64 R22, desc[UR36][R22.64+0x10] ;  /* 0x0000102416167980 */ /* 0x001f62000c101b00 */
[----:B------:R-:W-:Y:S01]  /*15a0*/  IMAD.MOV.U32 R7, RZ, RZ, R5 ;  /* 0x000000ffff077224 */ /* 0x000fe200078e0005 */
[----:B------:R-:W-:Y:S06]  /*15b0*/  BRA `(.L_x_26) ;  /* 0x00000000009c7947 */ /* 0x000fec0003800000 */
.L_x_25:
[----:B------:R0:W-:Y:S01]  /*15c0*/  ST.E desc[UR36][R22.64+0x8], RZ ;  /* 0x000008ff16007985 */ /* 0x0001e2000c101924 */
[----:B------:R-:W-:Y:S05]  /*15d0*/  BRA `(.L_x_27) ;  /* 0x0000002400ac7947 */ /* 0x000fea0003800000 */
.L_x_24:
[----:B------:R-:W2:Y:S04]  /*15e0*/  LD.E.64 R26, desc[UR36][R26.64+0x10] ;  /* 0x000010241a1a7980 */ /* 0x000ea8000c101b00 */
[----:B--2---:R0:W-:Y:S04]  /*15f0*/  ST.E.64 desc[UR36][R6.64+0x20], R26 ;  /* 0x0000201a06007985 */ /* 0x0041e8000c101b24 */
[----:B------:R-:W2:Y:S02]  /*1600*/  LD.E.64 R22, desc[UR36][R22.64+0x10] ;  /* 0x0000102416167980 */ /* 0x000ea4000c101b00 */
[----:B--2---:R-:W-:-:S04]  /*1610*/  ISETP.NE.U32.AND P0, PT, R22, R6, PT ;  /* 0x000000061600720c */ /* 0x004fc80003f05070 */
[----:B------:R-:W-:-:S13]  /*1620*/  ISETP.NE.AND.EX P0, PT, R23, R7, PT, P0 ;  /* 0x000000071700720c */ /* 0x000fda0003f05300 */
[----:B0-----:R-:W-:Y:S05]  /*1630*/  @P0 BRA `(.L_x_26) ;  /* 0x00000000007c0947 */ /* 0x001fea0003800000 */
[----:B------:R-:W2:Y:S04]  /*1640*/  LD.E.64 R22, desc[UR36][R22.64+0x20] ;  /* 0x0000202416167980 */ /* 0x000ea8000c101b00 */
[----:B--2---:R0:W-:Y:S01]  /*1650*/  ST.E.64 desc[UR36][R18.64+0x20], R22 ;  /* 0x0000201612007985 */ /* 0x0041e2000c101b24 */
[----:B------:R-:W-:Y:S05]  /*1660*/  BRA `(.L_x_19) ;  /* 0x0000000000887947 */ /* 0x000fea0003800000 */
.L_x_23:
        /* <DEDUP_REMOVED lines=20> */
.L_x_29:
[----:B------:R1:W-:Y:S01]  /*17b0*/  ST.E desc[UR36][R22.64+0x8], RZ ;  /* 0x000008ff16007985 */ /* 0x0003e2000c101924 */
[----:B------:R-:W-:Y:S05]  /*17c0*/  BRA `(.L_x_27) ;  /* 0x0000002400307947 */ /* 0x000fea0003800000 */
.L_x_28:
[----:B------:R-:W2:Y:S04]  /*17d0*/  LD.E.64 R26, desc[UR36][R26.64+0x18] ;  /* 0x000018241a1a7980 */ /* 0x000ea8000c101b00 */
[----:B--2---:R0:W-:Y:S04]  /*17e0*/  ST.E.64 desc[UR36][R6.64+0x20], R26 ;  /* 0x0000201a06007985 */ /* 0x0041e8000c101b24 */
[----:B------:R-:W2:Y:S02]  /*17f0*/  LD.E.64 R22, desc[UR36][R22.64+0x18] ;  /* 0x0000182416167980 */ /* 0x000ea4000c101b00 */
[----:B--2---:R-:W-:-:S04]  /*1800*/  ISETP.NE.U32.AND P0, PT, R22, R6, PT ;  /* 0x000000061600720c */ /* 0x004fc80003f05070 */
[----:B------:R-:W-:-:S13]  /*1810*/  ISETP.NE.AND.EX P0, PT, R23, R7, PT, P0 ;  /* 0x000000071700720c */ /* 0x000fda0003f05300 */
[----:B0-----:R-:W-:Y:S05]  /*1820*/  @!P0 BRA `(.L_x_30) ;  /* 0x0000000000108947 */ /* 0x001fea0003800000 */
.L_x_26:
[----:B-----5:R-:W-:-:S04]  /*1830*/  ISETP.NE.U32.AND P0, PT, R22, R6, PT ;  /* 0x000000061600720c */ /* 0x020fc80003f05070 */
[----:B------:R-:W-:-:S13]  /*1840*/  ISETP.NE.AND.EX P0, PT, R23, R7, PT, P0 ;  /* 0x000000071700720c */ /* 0x000fda0003f05300 */
[----:B------:R-:W-:Y:S05]  /*1850*/  @!P0 BRA `(.L_x_31) ;  /* 0x00000000001c8947 */ /* 0x000fea0003800000 */
[----:B------:R-:W-:Y:S05]  /*1860*/  BRA `(.L_x_32) ;  /* 0xfffffff800a07947 */ /* 0x000fea000383ffff */
.L_x_30:
[----:B------:R-:W2:Y:S04]  /*1870*/  LD.E.64 R22, desc[UR36][R22.64+0x20] ;  /* 0x0000202416167980 */ /* 0x000ea8000c101b00 */
[----:B--2---:R1:W-:Y:S02]  /*1880*/  ST.E.64 desc[UR36][R18.64+0x20], R22 ;  /* 0x0000201612007985 */ /* 0x0043e4000c101b24 */
.L_x_19:
[----:B------:R-:W-:-:S04]  /*1890*/  ISETP.NE.U32.AND P0, PT, R22, RZ, PT ;  /* 0x000000ff1600720c */ /* 0x000fc80003f05070 */
[----:B------:R-:W-:-:S13]  /*18a0*/  ISETP.NE.AND.EX P0, PT, R23, RZ, PT, P0 ;  /* 0x000000ff1700720c */ /* 0x000fda0003f05300 */
[----:B------:R-:W-:Y:S05]  /*18b0*/  @!P0 BREAK B9 ;  /* 0x0000000000098942 */ /* 0x000fea0003800000 */
[----:B------:R-:W-:Y:S05]  /*18c0*/  @!P0 BRA `(.L_x_27) ;  /* 0x0000002000f08947 */ /* 0x000fea0003800000 */
.L_x_31:
[----:B------:R-:W-:Y:S05]  /*18d0*/  BSYNC B9 ;  /* 0x0000000000097941 */ /* 0x000fea0003800000 */
.L_x_18:
[----:B------:R-:W-:Y:S01]  /*18e0*/  MOV R0, 0x0 ;  /* 0x0000000000007802 */ /* 0x000fe20000000f00 */
[----:B------:R-:W2:Y:S01]  /*18f0*/  LDCU.64 UR4, c[0x4][0xa0] ;  /* 0x01001400ff0477ac */ /* 0x000ea20008000a00 */
[----:B------:R-:W-:Y:S02]  /*1900*/  CS2R R6, SRZ ;  /* 0x0000000000067805 */ /* 0x000fe4000001ff00 */
[----:B------:R3:W4:Y:S01]  /*1910*/  LDC.64 R8, c[0x4][R0] ;  /* 0x0100000000087b82 */ /* 0x0007220000000a00 */
[----:B--2---:R-:W-:Y:S01]  /*1920*/  MOV R4, UR4 ;  /* 0x0000000400047c02 */ /* 0x004fe20008000f00 */
[----:B---3--:R-:W-:-:S07]  /*1930*/  IMAD.U32 R5, RZ, RZ, UR5 ;  /* 0x00000005ff057e24 */ /* 0x008fce000f8e00ff */
[----:B------:R-:W-:-:S07]  /*1940*/  LEPC R20, `(.L_x_33) ;  /* 0x000000001014794e */ /* 0x000fce0000000000 */
[----:B01--4-:R-:W-:Y:S05]  /*1950*/  CALL.ABS.NOINC R8 ;  /* 0x0000000008007343 */ /* 0x013fea0003c00000 */
.L_x_33:
[----:B------:R-:W0:Y:S01]  /*1960*/  LDC.64 R8, c[0x4][0x18] ;  /* 0x01000600ff087b82 */ /* 0x000e220000000a00 */
[----:B------:R-:W2:Y:S04]  /*1970*/  LD.E.64 R22, desc[UR36][R18.64+0x20] ;  /* 0x0000202412167980 */ /* 0x000ea8000c101b00 */
[----:B0-----:R-:W2:Y:S02]  /*1980*/  LDG.E.64 R4, desc[UR36][R8.64] ;  /* 0x0000002408047981 */ /* 0x001ea4000c1e1b00 */
[----:B--2---:R-:W-:-:S04]  /*1990*/  ISETP.NE.U32.AND P0, PT, R22, R4, PT ;  /* 0x000000041600720c */ /* 0x004fc80003f05070 */
[----:B------:R-:W-:-:S13]  /*19a0*/  ISETP.NE.AND.EX P0, PT, R23, R5, PT, P0 ;  /* 0x000000051700720c */ /* 0x000fda0003f05300 */
[----:B------:R-:W-:Y:S05]  /*19b0*/  @!P0 BRA `(.L_x_34) ;  /* 0x0000002000548947 */ /* 0x000fea0003800000 */
[----:B------:R-:W2:Y:S01]  /*19c0*/  LD.E R0, desc[UR36][R22.64] ;  /* 0x0000002416007980 */ /* 0x000ea2000c101900 */
[----:B------:R-:W-:Y:S01]  /*19d0*/  MOV R24, 0x0 ;  /* 0x0000000000187802 */ /* 0x000fe20000000f00 */
[----:B------:R-:W0:Y:S01]  /*19e0*/  LDCU.64 UR4, c[0x4][0x90] ;  /* 0x01001200ff0477ac */ /* 0x000e220008000a00 */
[----:B------:R-:W-:Y:S02]  /*19f0*/  IMAD.MOV.U32 R6, RZ, RZ, R2 ;  /* 0x000000ffff067224 */ /* 0x000fe400078e0002 */
[----:B------:R1:W3:Y:S01]  /*1a00*/  LDC.64 R8, c[0x4][R24] ;  /* 0x0100000018087b82 */ /* 0x0002e20000000a00 */
[----:B------:R-:W-:Y:S02]  /*1a10*/  IMAD.MOV.U32 R7, RZ, RZ, R16 ;  /* 0x000000ffff077224 */ /* 0x000fe400078e0010 */
[----:B0-----:R-:W-:Y:S02]  /*1a20*/  IMAD.U32 R4, RZ, RZ, UR4 ;  /* 0x00000004ff047e24 */ /* 0x001fe4000f8e00ff */
[----:B------:R-:W-:Y:S01]  /*1a30*/  IMAD.U32 R5, RZ, RZ, UR5 ;  /* 0x00000005ff057e24 */ /* 0x000fe2000f8e00ff */
[----:B--23--:R1:W-:Y:S06]  /*1a40*/  STL [R1], R0 ;  /* 0x0000000001007387 */ /* 0x00c3ec0000100800 */
[----:B------:R-:W-:-:S07]  /*1a50*/  LEPC R20, `(.L_x_35) ;  /* 0x000000001014794e */ /* 0x000fce0000000000 */
[----:B-1----:R-:W-:Y:S05]  /*1a60*/  CALL.ABS.NOINC R8 ;  /* 0x0000000008007343 */ /* 0x002fea0003c00000 */
.L_x_35:
[----:B------:R-:W2:Y:S04]  /*1a70*/  LD.E.64 R8, desc[UR36][R22.64+0x20] ;  /* 0x0000202416087980 */ /* 0x000ea8000c101b00 */
[----:B--2---:R-:W2:Y:S01]  /*1a80*/  LD.E.64 R4, desc[UR36][R8.64+0x10] ;  /* 0x0000102408047980 */ /* 0x004ea2000c101b00 */
[----:B------:R-:W-:Y:S01]  /*1a90*/  BSSY.RELIABLE B6, `(.L_x_36) ;  /* 0x0000039000067945 */ /* 0x000fe20003800100 */
[----:B--2---:R-:W-:-:S04]  /*1aa0*/  ISETP.NE.U32.AND P0, PT, R22, R4, PT ;  /* 0x000000041600720c */ /* 0x004fc80003f05070 */
[----:B------:R-:W-:-:S13]  /*1ab0*/  ISETP.NE.AND.EX P0, PT, R23, R5, PT, P0 ;  /* 0x000000051700720c */ /* 0x000fda0003f05300 */
[----:B------:R-:W-:Y:S05]  /*1ac0*/  @P0 BRA `(.L_x_37) ;  /* 0x00000000008c0947 */ /* 0x000fea0003800000 */
[----:B------:R-:W-:Y:S01]  /*1ad0*/  IMAD.MOV.U32 R12, RZ, RZ, RZ ;  /* 0x000000ffff0c7224 */ /* 0x000fe200078e00ff */
[----:B------:R-:W0:Y:S01]  /*1ae0*/  LDCU.64 UR4, c[0x4][0x98] ;  /* 0x01001300ff0477ac */ /* 0x000e220008000a00 */
[----:B------:R-:W-:-:S05]  /*1af0*/  IMAD.MOV.U32 R13, RZ, RZ, 0x1 ;  /* 0x00000001ff0d7424 */ /* 0x000fca00078e00ff */
[----:B------:R-:W2:Y:S01]  /*1b00*/  ATOM.E.CAS.STRONG.GPU PT, R12, [R8+0x8], R12, R13 ;  /* 0x0000080c080c738b */ /* 0x000ea200001ee10d */
[----:B------:R1:W3:Y:S01]  /*1b10*/  LDC.64 R10, c[0x4][R24] ;  /* 0x01000000180a7b82 */ /* 0x0002e20000000a00 */
[----:B------:R-:W-:Y:S02]  /*1b20*/  IMAD.MOV.U32 R6, RZ, RZ, R2 ;  /* 0x000000ffff067224 */ /* 0x000fe400078e0002 */
[----:B------:R-:W-:Y:S02]  /*1b30*/  IMAD.MOV.U32 R7, RZ, RZ, R16 ;  /* 0x000000ffff077224 */ /* 0x000fe400078e0010 */
[----:B0-----:R-:W-:Y:S02]  /*1b40*/  IMAD.U32 R4, RZ, RZ, UR4 ;  /* 0x00000004ff047e24 */ /* 0x001fe4000f8e00ff */
[----:B------:R-:W-:Y:S01]  /*1b50*/  IMAD.U32 R5, RZ, RZ, UR5 ;  /* 0x00000005ff057e24 */ /* 0x000fe2000f8e00ff */
[----:B--2---:R-:W-:-:S04]  /*1b60*/  ISETP.NE.AND P0, PT, R12, RZ, PT ;  /* 0x000000ff0c00720c */ /* 0x004fc80003f05270 */
[----:B------:R-:W-:Y:S02]  /*1b70*/  SEL R0, RZ, 0x1, !P0 ;  /* 0x00000001ff007807 */ /* 0x000fe40004000000 */
[----:B------:R-:W-:-:S03]  /*1b80*/  ISETP.NE.AND P0, PT, R12, RZ, PT ;  /* 0x000000ff0c00720c */ /* 0x000fc60003f05270 */
[----:B------:R0:W-:Y:S01]  /*1b90*/  STL [R1], R0 ;  /* 0x0000000001007387 */ /* 0x0001e20000100800 */
[----:B-1-3--:R-:W-:-:S09]  /*1ba0*/  P2R R24, PR, RZ, 0x1 ;  /* 0x00000001ff187803 */ /* 0x00afd20000000000 */
[----:B------:R-:W-:-:S07]  /*1bb0*/  LEPC R20, `(.L_x_38) ;  /* 0x000000001014794e */ /* 0x000fce0000000000 */
[----:B0-----:R-:W-:Y:S05]  /*1bc0*/  CALL.ABS.NOINC R10 ;  /* 0x000000000a007343 */ /* 0x001fea0003c00000 */
.L_x_38:
[----:B------:R-:W-:-:S13]  /*1bd0*/  ISETP.NE.AND P6, PT, R24, RZ, PT ;  /* 0x000000ff1800720c */ /* 0x000fda0003fc5270 */
[----:B------:R-:W-:Y:S05]  /*1be0*/  @!P6 BRA `(.L_x_39) ;  /* 0x00000000008ce947 */ /* 0x000fea0003800000 */
[----:B------:R-:W2:Y:S01]  /*1bf0*/  LD.E.64 R4, desc[UR36][R22.64+0x20] ;  /* 0x0000202416047980 */ /* 0x000ea2000c101b00 */
[----:B------:R-:W-:Y:S02]  /*1c00*/  IMAD.MOV.U32 R7, RZ, RZ, 0x1 ;  /* 0x00000001ff077424 */ /* 0x000fe400078e00ff */
[----:B------:R-:W-:Y:S01]  /*1c10*/  IMAD.MOV.U32 R6, RZ, RZ, RZ ;  /* 0x000000ffff067224 */ /* 0x000fe200078e00ff */
[----:B--2---:R-:W2:Y:S04]  /*1c20*/  LD.E.64 R4, desc[UR36][R4.64+0x18] ;  /* 0x0000182404047980 */ /* 0x004ea8000c101b00 */
[----:B--2---:R-:W2:Y:S02]  /*1c30*/  ATOM.E.CAS.STRONG.GPU PT, R0, [R4+0x8], R6, R7 ;  /* 0x000008060400738b */ /* 0x004ea400001ee107 */
[----:B--2---:R-:W-:-:S13]  /*1c40*/  ISETP.NE.AND P0, PT, R0, RZ, PT ;  /* 0x000000ff0000720c */ /* 0x004fda0003f05270 */
[----:B------:R-:W-:Y:S05]  /*1c50*/  @P0 BREAK.RELIABLE B6 ;  /* 0x0000000000060942 */ /* 0x000fea0003800100 */
[----:B------:R-:W-:Y:S05]  /*1c60*/  @P0 BRA `(.L_x_40) ;  /* 0x0000000000180947 */ /* 0x000fea0003800000 */
[----:B------:R-:W2:Y:S04]  /*1c70*/  LD.E.64 R4, desc[UR36][R22.64+0x20] ;  /* 0x0000202416047980 */ /* 0x000ea8000c101b00 */
[----:B--2---:R0:W-:Y:S04]  /*1c80*/  ST.E desc[UR36][R4.64+0x8], RZ ;  /* 0x000008ff04007985 */ /* 0x0041e8000c101924 */
[----:B------:R-:W2:Y:S04]  /*1c90*/  LD.E.64 R6, desc[UR36][R22.64+0x20] ;  /* 0x0000202416067980 */ /* 0x000ea8000c101b00 */
[----:B--2---:R-:W2:Y:S04]  /*1ca0*/  LD.E.64 R6, desc[UR36][R6.64+0x18] ;  /* 0x0000182406067980 */ /* 0x004ea8000c101b00 */
[----:B--2---:R0:W-:Y:S01]  /*1cb0*/  ST.E desc[UR36][R6.64+0x8], RZ ;  /* 0x000008ff06007985 */ /* 0x0041e2000c101924 */
[----:B------:R-:W-:Y:S05]  /*1cc0*/  BRA `(.L_x_39) ;  /* 0x0000000000547947 */ /* 0x000fea0003800000 */
.L_x_40:
[----:B------:R-:W2:Y:S04]  /*1cd0*/  LD.E.64 R4, desc[UR36][R22.64+0x20] ;  /* 0x0000202416047980 */ /* 0x000ea8000c101b00 */
[----:B--2---:R0:W-:Y:S01]  /*1ce0*/  ST.E desc[UR36][R4.64+0x8], RZ ;  /* 0x000008ff04007985 */ /* 0x0041e2000c101924 */
[----:B------:R-:W-:Y:S05]  /*1cf0*/  BRA `(.L_x_41) ;  /* 0x0000000000847947 */ /* 0x000fea0003800000 */
.L_x_37:
[----:B------:R-:W-:Y:S02]  /*1d00*/  IMAD.MOV.U32 R5, RZ, RZ, 0x1 ;  /* 0x00000001ff057424 */ /* 0x000fe400078e00ff */
[----:B------:R-:W-:-:S05]  /*1d10*/  IMAD.MOV.U32 R4, RZ, RZ, RZ ;  /* 0x000000ffff047224 */ /* 0x000fca00078e00ff */
[----:B------:R-:W2:Y:S02]  /*1d20*/  ATOM.E.CAS.STRONG.GPU PT, R8, [R8+0x8], R4, R5 ;  /* 0x000008040808738b */ /* 0x000ea400001ee105 */
[----:B--2---:R-:W-:-:S13]  /*1d30*/  ISETP.NE.AND P0, PT, R8, RZ, PT ;  /* 0x000000ff0800720c */ /* 0x004fda0003f05270 */
[----:B------:R-:W-:Y:S05]  /*1d40*/  @!P0 BRA `(.L_x_39) ;  /* 0x0000000000348947 */ /* 0x000fea0003800000 */
[----:B------:R-:W2:Y:S01]  /*1d50*/  LD.E.64 R4, desc[UR36][R22.64+0x20] ;  /* 0x0000202416047980 */ /* 0x000ea2000c101b00 */
[----:B------:R-:W-:Y:S02]  /*1d60*/  IMAD.MOV.U32 R6, RZ, RZ, RZ ;  /* 0x000000ffff067224 */ /* 0x000fe400078e00ff */
[----:B------:R-:W-:Y:S01]  /*1d70*/  IMAD.MOV.U32 R7, RZ, RZ, 0x1 ;  /* 0x00000001ff077424 */ /* 0x000fe200078e00ff */
        /* <DEDUP_REMOVED lines=9> */
[----:B--2---:R1:W-:Y:S02]  /*1e10*/  ST.E desc[UR36][R6.64+0x8], RZ ;  /* 0x000008ff06007985 */ /* 0x0043e4000c101924 */
.L_x_39:
[----:B------:R-:W-:Y:S05]  /*1e20*/  BSYNC.RELIABLE B6 ;  /* 0x0000000000067941 */ /* 0x000fea0003800100 */
.L_x_36:
[----:B------:R-:W-:Y:S01]  /*1e30*/  MOV R0, 0x0 ;  /* 0x0000000000007802 */ /* 0x000fe20000000f00 */
[----:B------:R2:W-:Y:S01]  /*1e40*/  ST.E desc[UR36][R22.64+0x8], RZ ;  /* 0x000008ff16007985 */ /* 0x0005e2000c101924 */
[----:B------:R-:W3:Y:S01]  /*1e50*/  LDCU.64 UR4, c[0x4][0xa8] ;  /* 0x01001500ff0477ac */ /* 0x000ee20008000a00 */
[----:B01----:R-:W-:Y:S01]  /*1e60*/  IADD3 R6, P0, PT, R2, 0x10, RZ ;  /* 0x0000001002067810 */ /* 0x003fe20007f1e0ff */
[----:B------:R2:W0:Y:S01]  /*1e70*/  LDC.64 R8, c[0x4][R0] ;  /* 0x0100000000087b82 */ /* 0x0004220000000a00 */
[----:B------:R2:W-:Y:S03]  /*1e80*/  STL [R1+0x10], RZ ;  /* 0x000010ff01007387 */ /* 0x0005e60000100800 */
[----:B------:R-:W-:Y:S01]  /*1e90*/  IMAD.X R7, RZ, RZ, R16, P0 ;  /* 0x000000ffff077224 */ /* 0x000fe200000e0610 */
[----:B---3--:R-:W-:Y:S01]  /*1ea0*/  MOV R4, UR4 ;  /* 0x0000000400047c02 */ /* 0x008fe20008000f00 */
[----:B--2---:R-:W-:-:S07]  /*1eb0*/  IMAD.U32 R5, RZ, RZ, UR5 ;  /* 0x00000005ff057e24 */ /* 0x004fce000f8e00ff */
[----:B------:R-:W-:-:S07]  /*1ec0*/  LEPC R20, `(.L_x_43) ;  /* 0x000000001014794e */ /* 0x000fce0000000000 */
[----:B0-----:R-:W-:Y:S05]  /*1ed0*/  CALL.ABS.NOINC R8 ;  /* 0x0000000008007343 */ /* 0x001fea0003c00000 */
.L_x_43:
[----:B------:R-:W-:Y:S05]  /*1ee0*/  BRA `(.L_x_44) ;  /* 0xfffffff000bc7947 */ /* 0x000fea000383ffff */
.L_x_42:
[----:B------:R-:W2:Y:S04]  /*1ef0*/  LD.E.64 R4, desc[UR36][R22.64+0x20] ;  /* 0x0000202416047980 */ /* 0x000ea8000c101b00 */
[----:B--2---:R1:W-:Y:S02]  /*1f00*/  ST.E desc[UR36][R4.64+0x8], RZ ;  /* 0x000008ff04007985 */ /* 0x0043e4000c101924 */
.L_x_41:
[----:B------:R-:W2:Y:S04]  /*1f10*/  LD.E R0, desc[UR36][R18.64] ;  /* 0x0000002412007980 */ /* 0x000ea8000c101900 */
[----:B------:R-:W2:Y:S01]  /*1f20*/  LD.E R3, desc[UR36][R22.64] ;  /* 0x0000002416037980 */ /* 0x000ea2000c101900 */
[----:B------:R-:W-:Y:S01]  /*1f30*/  MOV R24, 0x0 ;  /* 0x0000000000187802 */ /* 0x000fe20000000f00 */
[----:B------:R-:W0:Y:S03]  /*1f40*/  LDCU.64 UR4, c[0x4][0xa8] ;  /* 0x01001500ff0477ac */ /* 0x000e260008000a00 */
[----:B------:R3:W4:Y:S01]  /*1f50*/  LDC.64 R8, c[0x4][R24] ;  /* 0x0100000018087b82 */ /* 0x0007220000000a00 */
[----:B01----:R-:W-:-:S02]  /*1f60*/  IMAD.U32 R4, RZ, RZ, UR4 ;  /* 0x00000004ff047e24 */ /* 0x003fc4000f8e00ff */
[----:B------:R-:W-:Y:S01]  /*1f70*/  IMAD.U32 R5, RZ, RZ, UR5 ;  /* 0x00000005ff057e24 */ /* 0x000fe2000f8e00ff */
[----:B--2---:R-:W-:Y:S01]  /*1f80*/  ISETP.GE.AND P0, PT, R0, R3, PT ;  /* 0x000000030000720c */ /* 0x004fe20003f06270 */
[----:B------:R-:W-:-:S12]  /*1f90*/  IMAD.MOV.U32 R0, RZ, RZ, 0x1 ;  /* 0x00000001ff007424 */ /* 0x000fd800078e00ff */
[----:B------:R3:W-:Y:S04]  /*1fa0*/  @!P0 ST.E.64 desc[UR36][R22.64+0x10], R18 ;  /* 0x0000101216008985 */ /* 0x0007e8000c101b24 */
[----:B------:R3:W-:Y:S01]  /*1fb0*/  @P0 ST.E.64 desc[UR36][R22.64+0x18], R18 ;  /* 0x0000181216000985 */ /* 0x0007e2000c101b24 */
[----:B------:R-:W-:-:S03]  /*1fc0*/  IADD3 R6, P0, PT, R2, 0x10, RZ ;  /* 0x0000001002067810 */ /* 0x000fc60007f1e0ff */
[----:B------:R3:W-:Y:S02]  /*1fd0*/  STL [R1+0x10], R0 ;  /* 0x0000100001007387 */ /* 0x0007e40000100800 */
[----:B----4-:R-:W-:-:S08]  /*1fe0*/  IMAD.X R7, RZ, RZ, R16, P0 ;  /* 0x000000ffff077224 */ /* 0x010fd000000e0610 */
[----:B------:R-:W-:-:S07]  /*1ff0*/  LEPC R20, `(.L_x_45) ;  /* 0x000000001014794e */ /* 0x000fce0000000000 */
[----:B---3--:R-:W-:Y:S05]  /*2000*/  CALL.ABS.NOINC R8 ;  /* 0x0000000008007343 */ /* 0x008fea0003c00000 */
.L_x_45:
[----:B------:R-:W0:Y:S01]  /*2010*/  LDC.64 R24, c[0x4][R24] ;  /* 0x0100000018187b82 */ /* 0x000e220000000a00 */
[----:B------:R-:W1:Y:S01]  /*2020*/  LDCU.64 UR4, c[0x4][0xb0] ;  /* 0x01001600ff0477ac */ /* 0x000e620008000a00 */
[----:B------:R-:W-:Y:S01]  /*2030*/  CS2R R6, SRZ ;  /* 0x0000000000067805 */ /* 0x000fe2000001ff00 */
[----:B-1----:R-:W-:Y:S02]  /*2040*/  IMAD.U32 R4, RZ, RZ, UR4 ;  /* 0x00000004ff047e24 */ /* 0x002fe4000f8e00ff */
[----:B------:R-:W-:-:S07]  /*2050*/  IMAD.U32 R5, RZ, RZ, UR5 ;  /* 0x00000005ff057e24 */ /* 0x000fce000f8e00ff */
[----:B------:R-:W-:-:S07]  /*2060*/  LEPC R20, `(.L_x_46) ;  /* 0x000000001014794e */ /* 0x000fce0000000000 */
[----:B0-----:R-:W-:Y:S05]  /*2070*/  CALL.ABS.NOINC R24 ;  /* 0x0000000018007343 */ /* 0x001fea0003c00000 */
.L_x_46:
[----:B------:R-:W2:Y:S01]  /*2080*/  LD.E.64 R6, desc[UR36][R18.64+0x20] ;  /* 0x0000202412067980 */ /* 0x000ea2000c101b00 */
[----:B------:R-:W0:Y:S03]  /*2090*/  LDC.64 R10, c[0x4][0x10] ;  /* 0x01000400ff0a7b82 */ /* 0x000e260000000a00 */
[----:B0-----:R-:W3:Y:S04]  /*20a0*/  LDG.E.64 R10, desc[UR36][R10.64] ;  /* 0x000000240a0a7981 */ /* 0x001ee8000c1e1b00 */
[----:B--2---:R-:W2:Y:S04]  /*20b0*/  LD.E.64 R8, desc[UR36][R6.64+0x20] ;  /* 0x0000202406087980 */ /* 0x004ea8000c101b00 */
[----:B--2---:R-:W2:Y:S01]  /*20c0*/  LD.E.64 R4, desc[UR36][R8.64+0x10] ;  /* 0x0000102408047980 */ /* 0x004ea2000c101b00 */
[----:B------:R-:W-:Y:S01]  /*20d0*/  BSSY B2, `(.L_x_47) ;  /* 0x000017d000027945 */ /* 0x000fe20003800000 */
[----:B------:R-:W-:Y:S01]  /*20e0*/  IMAD.MOV.U32 R0, RZ, RZ, RZ ;  /* 0x000000ffff007224 */ /* 0x000fe200078e00ff */
[----:B--2---:R-:W-:-:S04]  /*20f0*/  ISETP.NE.U32.AND P0, PT, R6, R4, PT ;  /* 0x000000040600720c */ /* 0x004fc80003f05070 */
[----:B------:R-:W-:-:S13]  /*2100*/  ISETP.NE.AND.EX P0, PT, R7, R5, PT, P0 ;  /* 0x000000050700720c */ /* 0x000fda0003f05300 */
[----:B------:R0:W5:Y:S01]  /*2110*/  @!P0 LD.E.64 R4, desc[UR36][R8.64+0x18] ;  /* 0x0000182408048980 */ /* 0x000162000c101b00 */
[----:B---3--:R-:W-:-:S04]  /*2120*/  ISETP.NE.U32.AND P0, PT, R18, R10, PT ;  /* 0x0000000a1200720c */ /* 0x008fc80003f05070 */
[----:B------:R-:W-:-:S13]  /*2130*/  ISETP.NE.AND.EX P0, PT, R19, R11, PT, P0 ;  /* 0x0000000b1300720c */ /* 0x000fda0003f05300 */
[----:B0-----:R-:W-:Y:S05]  /*2140*/  @!P0 BRA `(.L_x_48) ;  /* 0x0000001400d48947 */ /* 0x001fea0003800000 */
[----:B------:R-:W-:-:S07]  /*2150*/  IMAD.MOV.U32 R0, RZ, RZ, RZ ;  /* 0x000000ffff007224 */ /* 0x000fce00078e00ff */
.L_x_81:
[----:B------:R-:W2:Y:S04]  /*2160*/  LD.E.64 R8, desc[UR36][R18.64+0x20] ;  /* 0x0000202412087980 */ /* 0x000ea8000c101b00 */
[----:B--2---:R-:W2:Y:S02]  /*2170*/  LD.E R3, desc[UR36][R8.64+0x4] ;  /* 0x0000042408037980 */ /* 0x004ea4000c101900 */
[----:B--2---:R-:W-:-:S13]  /*2180*/  ISETP.NE.AND P0, PT, R3, RZ, PT ;  /* 0x000000ff0300720c */ /* 0x004fda0003f05270 */
[----:B------:R-:W-:Y:S05]  /*2190*/  @P0 BRA `(.L_x_48) ;  /* 0x0000001400c00947 */ /* 0x000fea0003800000 */
[----:B------:R-:W2:Y:S04]  /*21a0*/  LD.E.64 R14, desc[UR36][R8.64+0x20] ;  /* 0x00002024080e7980 */ /* 0x000ea8000c101b00 */
[----:B--2---:R-:W2:Y:S01]  /*21b0*/  LD.E.64 R10, desc[UR36][R14.64+0x10] ;  /* 0x000010240e0a7980 */ /* 0x004ea2000c101b00 */
[----:B------:R-:W-:Y:S04]  /*21c0*/  BSSY B1, `(.L_x_49) ;  /* 0x0000168000017945 */ /* 0x000fe80003800000 */
[----:B------:R-:W-:Y:S01]  /*21d0*/  BSSY.RELIABLE B0, `(.L_x_50) ;  /* 0x0000085000007945 */ /* 0x000fe20003800100 */
[----:B--2---:R-:W-:-:S04]  /*21e0*/  ISETP.NE.U32.AND P0, PT, R8, R10, PT ;  /* 0x0000000a0800720c */ /* 0x004fc80003f05070 */
[----:B------:R-:W-:-:S13]  /*21f0*/  ISETP.NE.AND.EX P0, PT, R9, R11, PT, P0 ;  /* 0x0000000b0900720c */ /* 0x000fda0003f05300 */
[----:B------:R-:W-:Y:S05]  /*2200*/  @P0 BRA `(.L_x_51) ;  /* 0x0000000400dc0947 */ /* 0x000fea0003800000 */
[----:B------:R-:W2:Y:S04]  /*2210*/  LD.E.64 R10, desc[UR36][R14.64+0x18] ;  /* 0x000018240e0a7980 */ /* 0x000ea8000c101b00 */
[----:B--2---:R-:W2:Y:S02]  /*2220*/  LD.E R0, desc[UR36][R10.64+0x4] ;  /* 0x000004240a007980 */ /* 0x004ea4000c101900 */
[----:B--2---:R-:W-:-:S13]  /*2230*/  ISETP.NE.AND P0, PT, R0, RZ, PT ;  /* 0x000000ff0000720c */ /* 0x004fda0003f05270 */
[----:B------:R-:W-:Y:S05]  /*2240*/  @P0 BREAK.RELIABLE B0 ;  /* 0x0000000000000942 */ /* 0x000fea0003800100 */
[----:B------:R-:W-:Y:S05]  /*2250*/  @P0 BRA `(.L_x_52) ;  /* 0x00000000001c0947 */ /* 0x000fea0003800000 */
[----:B------:R-:W-:-:S05]  /*2260*/  IMAD.MOV.U32 R3, RZ, RZ, 0x1 ;  /* 0x00000001ff037424 */ /* 0x000fca00078e00ff */
[----:B------:R0:W-:Y:S04]  /*2270*/  ST.E desc[UR36][R8.64+0x4], R3 ;  /* 0x0000040308007985 */ /* 0x0001e8000c101924 */
[----:B------:R0:W-:Y:S04]  /*2280*/  ST.E desc[UR36][R10.64+0x4], R3 ;  /* 0x000004030a007985 */ /* 0x0001e8000c101924 */
[----:B------:R-:W2:Y:S04]  /*2290*/  LD.E.64 R6, desc[UR36][R18.64+0x20] ;  /* 0x0000202412067980 */ /* 0x000ea8000c101b00 */
[----:B--2---:R-:W2:Y:S04]  /*22a0*/  LD.E.64 R6, desc[UR36][R6.64+0x20] ;  /* 0x0000202406067980 */ /* 0x004ea8000c101b00 */
[----:B--2---:R0:W-:Y:S01]  /*22b0*/  ST.E desc[UR36][R6.64+0x4], RZ ;  /* 0x000004ff06007985 */ /* 0x0041e2000c101924 */
[----:B------:R-:W-:Y:S05]  /*22c0*/  BRA `(.L_x_53) ;  /* 0x0000000400d47947 */ /* 0x000fea0003800000 */
.L_x_52:
[----:B------:R-:W2:Y:S01]  /*22d0*/  LD.E.64 R22, desc[UR36][R8.64+0x18] ;  /* 0x0000182408167980 */ /* 0x000ea2000c101b00 */
[----:B------:R-:W-:Y:S01]  /*22e0*/  BSSY.RECONVERGENT B3, `(.L_x_54) ;  /* 0x0000022000037945 */ /* 0x000fe20003800200 */
[----:B------:R-:W-:Y:S02]  /*22f0*/  IMAD.MOV.U32 R6, RZ, RZ, R18 ;  /* 0x000000ffff067224 */ /* 0x000fe400078e0012 */
[----:B------:R-:W-:Y:S01]  /*2300*/  IMAD.MOV.U32 R7, RZ, RZ, R19 ;  /* 0x000000ffff077224 */ /* 0x000fe200078e0013 */
[----:B--2---:R-:W-:-:S04]  /*2310*/  ISETP.NE.U32.AND P0, PT, R18, R22, PT ;  /* 0x000000161200720c */ /* 0x004fc80003f05070 */
[----:B------:R-:W-:-:S13]  /*2320*/  ISETP.NE.AND.EX P0, PT, R19, R23, PT, P0 ;  /* 0x000000171300720c */ /* 0x000fda0003f05300 */
[----:B------:R-:W-:Y:S05]  /*2330*/  @P0 BRA `(.L_x_55) ;  /* 0x0000000000700947 */ /* 0x000fea0003800000 */
[----:B------:R-:W0:Y:S02]  /*2340*/  LDC.64 R6, c[0x4][0x20] ;  /* 0x01000800ff067b82 */ /* 0x000e240000000a00 */
[----:B0-----:R-:W2:Y:S02]  /*2350*/  LDG.E.64 R6, desc[UR36][R6.64] ;  /* 0x0000002406067981 */ /* 0x001ea4000c1e1b00 */
[----:B--2---:R-:W-:-:S04]  /*2360*/  ISETP.NE.U32.AND P0, PT, R14, R6, PT ;  /* 0x000000060e00720c */ /* 0x004fc80003f05070 */
[----:B------:R-:W-:-:S13]  /*2370*/  ISETP.NE.AND.EX P0, PT, R15, R7, PT, P0 ;  /* 0x000000070f00720c */ /* 0x000fda0003f05300 */
[----:B------:R-:W2:Y:S01]  /*2380*/  @!P0 LD.E.64 R10, desc[UR36][R22.64+0x10] ;  /* 0x00001024160a8980 */ /* 0x000ea2000c101b00 */
[----:B------:R-:W0:Y:S03]  /*2390*/  @!P0 LDC.64 R14, c[0x4][0x10] ;  /* 0x01000400ff0e8b82 */ /* 0x000e260000000a00 */
[----:B--2---:R-:W-:Y:S04]  /*23a0*/  @!P0 ST.E.64 desc[UR36][R10.64+0x20], R8 ;  /* 0x000020080a008985 */ /* 0x004fe8000c101b24 */
[----:B------:R-:W-:Y:S04]  /*23b0*/  @!P0 ST.E.64 desc[UR36][R8.64+0x18], R10 ;  /* 0x0000180a08008985 */ /* 0x000fe8000c101b24 */
[----:B0-----:R-:W-:Y:S04]  /*23c0*/  @!P0 STG.E.64 desc[UR36][R14.64], R22 ;  /* 0x000000160e008986 */ /* 0x001fe8000c101b24 */
[----:B------:R-:W-:Y:S04]  /*23d0*/  @!P0 ST.E.64 desc[UR36][R6.64+0x10], R22 ;  /* 0x0000101606008985 */ /* 0x000fe8000c101b24 */
[----:B------:R0:W-:Y:S04]  /*23e0*/  @!P0 ST.E.64 desc[UR36][R22.64+0x20], R6 ;  /* 0x0000200616008985 */ /* 0x0001e8000c101b24 */
[----:B------:R1:W-:Y:S04]  /*23f0*/  @!P0 ST.E.64 desc[UR36][R8.64+0x20], R22 ;  /* 0x0000201608008985 */ /* 0x0003e8000c101b24 */
[----:B------:R1:W-:Y:S04]  /*2400*/  @!P0 ST.E.64 desc[UR36][R22.64+0x10], R8 ;  /* 0x0000100816008985 */ /* 0x0003e8000c101b24 */
[----:B------:R-:W2:Y:S04]  /*2410*/  @P0 LD.E.64 R24, desc[UR36][R22.64+0x10] ;  /* 0x0000102416180980 */ /* 0x000ea8000c101b00 */
[----:B--2---:R1:W-:Y:S04]  /*2420*/  @P0 ST.E.64 desc[UR36][R24.64+0x20], R8 ;  /* 0x0000200818000985 */ /* 0x0043e8000c101b24 */
[----:B------:R-:W2:Y:S04]  /*2430*/  @P0 LD.E.64 R12, desc[UR36][R8.64+0x20] ;  /* 0x00002024080c0980 */ /* 0x000ea8000c101b00 */
[----:B------:R1:W-:Y:S04]  /*2440*/  @P0 ST.E.64 desc[UR36][R8.64+0x18], R24 ;  /* 0x0000181808000985 */ /* 0x0003e8000c101b24 */
[----:B--2---:R1:W-:Y:S04]  /*2450*/  @P0 ST.E.64 desc[UR36][R12.64+0x10], R22 ;  /* 0x000010160c000985 */ /* 0x0043e8000c101b24 */
[----:B------:R-:W2:Y:S04]  /*2460*/  @P0 LD.E.64 R10, desc[UR36][R8.64+0x20] ;  /* 0x00002024080a0980 */ /* 0x000ea8000c101b00 */
[----:B------:R-:W2:Y:S04]  /*2470*/  @P0 LD.E.64 R14, desc[UR36][R8.64+0x18] ;  /* 0x00001824080e0980 */ /* 0x000ea8000c101b00 */
[----:B--2---:R1:W-:Y:S04]  /*2480*/  @P0 ST.E.64 desc[UR36][R14.64+0x20], R10 ;  /* 0x0000200a0e000985 */ /* 0x0043e8000c101b24 */
[----:B------:R-:W2:Y:S01]  /*2490*/  @P0 LD.E.64 R20, desc[UR36][R8.64+0x18] ;  /* 0x0000182408140980 */ /* 0x000ea2000c101b00 */
[----:B0-----:R-:W-:-:S02]  /*24a0*/  @!P0 IMAD.MOV.U32 R6, RZ, RZ, R8 ;  /* 0x000000ffff068224 */ /* 0x001fc400078e0008 */
[--C-:B------:R-:W-:Y:S01]  /*24b0*/  @!P0 IMAD.MOV.U32 R7, RZ, RZ, R9.reuse ;  /* 0x000000ffff078224 */ /* 0x100fe200078e0009 */
[----:B------:R1:W-:Y:S01]  /*24c0*/  @P0 ST.E.64 desc[UR36][R8.64+0x20], R22 ;  /* 0x0000201608000985 */ /* 0x0003e2000c101b24 */
[----:B------:R-:W-:Y:S02]  /*24d0*/  @P0 IMAD.MOV.U32 R6, RZ, RZ, R8 ;  /* 0x000000ffff060224 */ /* 0x000fe400078e0008 */
[----:B------:R-:W-:Y:S01]  /*24e0*/  @P0 IMAD.MOV.U32 R7, RZ, RZ, R9 ;  /* 0x000000ffff070224 */ /* 0x000fe200078e0009 */
[----:B--2---:R1:W-:Y:S06]  /*24f0*/  @P0 ST.E.64 desc[UR36][R20.64+0x10], R8 ;  /* 0x0000100814000985 */ /* 0x0043ec000c101b24 */
.L_x_55:
[----:B------:R-:W-:Y:S05]  /*2500*/  BSYNC.RECONVERGENT B3 ;  /* 0x0000000000037941 */ /* 0x000fea0003800200 */
.L_x_54:
[----:B------:R-:W-:Y:S01]  /*2510*/  BSSY B3, `(.L_x_56) ;  /* 0x000000a000037945 */ /* 0x000fe20003800000 */
.L_x_57:
[----:B-1----:R-:W2:Y:S04]  /*2520*/  LD.E.64 R8, desc[UR36][R6.64+0x20] ;  /* 0x0000202406087980 */ /* 0x002ea8000c101b00 */
[----:B--2---:R-:W2:Y:S01]  /*2530*/  LD.E.64 R8, desc[UR36][R8.64+0x20] ;  /* 0x0000202408087980 */ /* 0x004ea2000c101b00 */
[----:B------:R-:W-:Y:S02]  /*2540*/  HFMA2 R13, -RZ, RZ, 0, 5.9604644775390625e-08 ;  /* 0x00000001ff0d7431 */ /* 0x000fe400000001ff */
[----:B------:R-:W-:Y:S01]  /*2550*/  IMAD.MOV.U32 R12, RZ, RZ, RZ ;  /* 0x000000ffff0c7224 */ /* 0x000fe200078e00ff */
[----:B--2---:R-:W2:Y:S01]  /*2560*/  LD.E.64 R10, desc[UR36][R8.64+0x20] ;  /* 0x00002024080a7980 */ /* 0x004ea2000c101b00 */
[----:B------:R-:W-:Y:S05]  /*2570*/  YIELD ;  /* 0x0000000000007946 */ /* 0x000fea0003800000 */
[----:B--2---:R-:W2:Y:S02]  /*2580*/  ATOM.E.CAS.STRONG.GPU PT, R10, [R10+0x8], R12, R13 ;  /* 0x0000080c0a0a738b */ /* 0x004ea400001ee10d */
[----:B--2---:R-:W-:-:S13]  /*2590*/  ISETP.NE.AND P0, PT, R10, RZ, PT ;  /* 0x000000ff0a00720c */ /* 0x004fda0003f05270 */
[----:B------:R-:W-:Y:S05]  /*25a0*/  @!P0 BRA `(.L_x_57) ;  /* 0xfffffffc00dc8947 */ /* 0x000fea000383ffff */
[----:B------:R-:W-:Y:S05]  /*25b0*/  BSYNC B3 ;  /* 0x0000000000037941 */ /* 0x000fea0003800000 */
.L_x_56:
[----:B------:R-:W2:Y:S01]  /*25c0*/  LD.E.64 R8, desc[UR36][R6.64+0x20] ;  /* 0x0000202406087980 */ /* 0x000ea2000c101b00 */
[----:B------:R-:W0:Y:S03]  /*25d0*/  LDC.64 R10, c[0x4][0x20] ;  /* 0x01000800ff0a7b82 */ /* 0x000e260000000a00 */
[----:B0-----:R-:W3:Y:S04]  /*25e0*/  LDG.E.64 R10, desc[UR36][R10.64] ;  /* 0x000000240a0a7981 */ /* 0x001ee8000c1e1b00 */
[----:B--2---:R-:W2:Y:S04]  /*25f0*/  LD.E.64 R28, desc[UR36][R8.64+0x20] ;  /* 0x00002024081c7980 */ /* 0x004ea8000c101b00 */
[----:B--2---:R-:W3:Y:S01]  /*2600*/  LD.E.64 R22, desc[UR36][R28.64+0x20] ;  /* 0x000020241c167980 */ /* 0x004ee2000c101b00 */
[----:B------:R-:W-:Y:S01]  /*2610*/  BSSY.RECONVERGENT B3, `(.L_x_58) ;  /* 0x000002a000037945 */ /* 0x000fe20003800200 */
[----:B---3--:R-:W-:-:S04]  /*2620*/  ISETP.NE.U32.AND P0, PT, R22, R10, PT ;  /* 0x0000000a1600720c */ /* 0x008fc80003f05070 */
[----:B------:R-:W-:-:S13]  /*2630*/  ISETP.NE.AND.EX P0, PT, R23, R11, PT, P0 ;  /* 0x0000000b1700720c */ /* 0x000fda0003f05300 */
[----:B------:R-:W-:Y:S05]  /*2640*/  @P0 BRA `(.L_x_59) ;  /* 0x00000000002c0947 */ /* 0x000fea0003800000 */
[----:B------:R-:W2:Y:S01]  /*2650*/  LD.E.64 R8, desc[UR36][R28.64+0x10] ;  /* 0x000010241c087980 */ /* 0x000ea2000c101b00 */
[----:B------:R-:W0:Y:S03]  /*2660*/  LDC.64 R14, c[0x4][0x10] ;  /* 0x01000400ff0e7b82 */ /* 0x000e260000000a00 */
[----:B--2---:R-:W2:Y:S04]  /*2670*/  LD.E.64 R12, desc[UR36][R8.64+0x18] ;  /* 0x00001824080c7980 */ /* 0x004ea8000c101b00 */
[----:B--2---:R1:W-:Y:S04]  /*2680*/  ST.E.64 desc[UR36][R12.64+0x20], R28 ;  /* 0x0000201c0c007985 */ /* 0x0043e8000c101b24 */
[----:B------:R1:W-:Y:S04]  /*2690*/  ST.E.64 desc[UR36][R28.64+0x10], R12 ;  /* 0x0000100c1c007985 */ /* 0x0003e8000c101b24 */
[----:B0-----:R1:W-:Y:S04]  /*26a0*/  STG.E.64 desc[UR36][R14.64], R8 ;  /* 0x000000080e007986 */ /* 0x0013e8000c101b24 */
[----:B------:R1:W-:Y:S04]  /*26b0*/  ST.E.64 desc[UR36][R10.64+0x18], R8 ;  /* 0x000018080a007985 */ /* 0x0003e8000c101b24 */
[----:B------:R1:W-:Y:S04]  /*26c0*/  ST.E.64 desc[UR36][R8.64+0x20], R10 ;  /* 0x0000200a08007985 */ /* 0x0003e8000c101b24 */
[----:B------:R1:W-:Y:S04]  /*26d0*/  ST.E.64 desc[UR36][R28.64+0x20], R8 ;  /* 0x000020081c007985 */ /* 0x0003e8000c101b24 */
[----:B------:R1:W-:Y:S01]  /*26e0*/  ST.E.64 desc[UR36][R8.64+0x18], R28 ;  /* 0x0000181c08007985 */ /* 0x0003e2000c101b24 */
[----:B------:R-:W-:Y:S05]  /*26f0*/  BRA `(.L_x_60) ;  /* 0x00000000006c7947 */ /* 0x000fea0003800000 */
.L_x_59:
[----:B------:R-:W2:Y:S02]  /*2700*/  LD.E.64 R8, desc[UR36][R22.64+0x18] ;  /* 0x0000182416087980 */ /* 0x000ea4000c101b00 */
[----:B--2---:R-:W-:-:S04]  /*2710*/  ISETP.NE.U32.AND P0, PT, R28, R8, PT ;  /* 0x000000081c00720c */ /* 0x004fc80003f05070 */
[----:B------:R-:W-:-:S13]  /*2720*/  ISETP.NE.AND.EX P0, PT, R29, R9, PT, P0 ;  /* 0x000000091d00720c */ /* 0x000fda0003f05300 */
[----:B------:R-:W2:Y:S04]  /*2730*/  @!P0 LD.E.64 R8, desc[UR36][R28.64+0x10] ;  /* 0x000010241c088980 */ /* 0x000ea8000c101b00 */
[----:B--2---:R-:W2:Y:S04]  /*2740*/  @!P0 LD.E.64 R10, desc[UR36][R8.64+0x18] ;  /* 0x00001824080a8980 */ /* 0x004ea8000c101b00 */
[----:B--2---:R0:W-:Y:S04]  /*2750*/  @!P0 ST.E.64 desc[UR36][R10.64+0x20], R28 ;  /* 0x0000201c0a008985 */ /* 0x0041e8000c101b24 */
[----:B------:R-:W2:Y:S04]  /*2760*/  @!P0 LD.E.64 R12, desc[UR36][R28.64+0x20] ;  /* 0x000020241c0c8980 */ /* 0x000ea8000c101b00 */
[----:B------:R0:W-:Y:S04]  /*2770*/  @!P0 ST.E.64 desc[UR36][R28.64+0x10], R10 ;  /* 0x0000100a1c008985 */ /* 0x0001e8000c101b24 */
[----:B--2---:R0:W-:Y:S04]  /*2780*/  @!P0 ST.E.64 desc[UR36][R12.64+0x18], R8 ;  /* 0x000018080c008985 */ /* 0x0041e8000c101b24 */
[----:B------:R-:W2:Y:S04]  /*2790*/  @!P0 LD.E.64 R14, desc[UR36][R28.64+0x20] ;  /* 0x000020241c0e8980 */ /* 0x000ea8000c101b00 */
[----:B------:R-:W2:Y:S04]  /*27a0*/  @!P0 LD.E.64 R20, desc[UR36][R28.64+0x10] ;  /* 0x000010241c148980 */ /* 0x000ea8000c101b00 */
[----:B--2---:R0:W-:Y:S04]  /*27b0*/  @!P0 ST.E.64 desc[UR36][R20.64+0x20], R14 ;  /* 0x0000200e14008985 */ /* 0x0041e8000c101b24 */
[----:B------:R-:W2:Y:S04]  /*27c0*/  @!P0 LD.E.64 R22, desc[UR36][R28.64+0x10] ;  /* 0x000010241c168980 */ /* 0x000ea8000c101b00 */
[----:B------:R0:W-:Y:S04]  /*27d0*/  @!P0 ST.E.64 desc[UR36][R28.64+0x20], R8 ;  /* 0x000020081c008985 */ /* 0x0001e8000c101b24 */
[----:B--2---:R0:W-:Y:S04]  /*27e0*/  @!P0 ST.E.64 desc[UR36][R22.64+0x18], R28 ;  /* 0x0000181c16008985 */ /* 0x0041e8000c101b24 */
[----:B------:R-:W2:Y:S04]  /*27f0*/  @P0 LD.E.64 R24, desc[UR36][R28.64+0x10] ;  /* 0x000010241c180980 */ /* 0x000ea8000c101b00 */
[----:B--2---:R-:W2:Y:S04]  /*2800*/  @P0 LD.E.64 R26, desc[UR36][R24.64+0x18] ;  /* 0x00001824181a0980 */ /* 0x004ea8000c101b00 */
[----:B--2---:R0:W-:Y:S04]  /*2810*/  @P0 ST.E.64 desc[UR36][R26.64+0x20], R28 ;  /* 0x0000201c1a000985 */ /* 0x0041e8000c101b24 */
[----:B------:R-:W2:Y:S04]  /*2820*/  @P0 LD.E.64 R10, desc[UR36][R28.64+0x20] ;  /* 0x000020241c0a0980 */ /* 0x000ea8000c101b00 */
[----:B------:R0:W-:Y:S04]  /*2830*/  @P0 ST.E.64 desc[UR36][R28.64+0x10], R26 ;  /* 0x0000101a1c000985 */ /* 0x0001e8000c101b24 */
[----:B--2---:R0:W-:Y:S04]  /*2840*/  @P0 ST.E.64 desc[UR36][R10.64+0x10], R24 ;  /* 0x000010180a000985 */ /* 0x0041e8000c101b24 */
[----:B------:R-:W2:Y:S04]  /*2850*/  @P0 LD.E.64 R12, desc[UR36][R28.64+0x20] ;  /* 0x000020241c0c0980 */ /* 0x000ea8000c101b00 */
[----:B------:R-:W2:Y:S04]  /*2860*/  @P0 LD.E.64 R14, desc[UR36][R28.64+0x10] ;  /* 0x000010241c0e0980 */ /* 0x000ea8000c101b00 */
[----:B--2---:R0:W-:Y:S04]  /*2870*/  @P0 ST.E.64 desc[UR36][R14.64+0x20], R12 ;  /* 0x0000200c0e000985 */ /* 0x0041e8000c101b24 */
[----:B------:R-:W2:Y:S04]  /*2880*/  @P0 LD.E.64 R8, desc[UR36][R28.64+0x10] ;  /* 0x000010241c080980 */ /* 0x000ea8000c101b00 */
[----:B------:R0:W-:Y:S04]  /*2890*/  @P0 ST.E.64 desc[UR36][R28.64+0x20], R24 ;  /* 0x000020181c000985 */ /* 0x0001e8000c101b24 */
[----:B--2---:R0:W-:Y:S02]  /*28a0*/  @P0 ST.E.64 desc[UR36][R8.64+0x18], R28 ;  /* 0x0000181c08000985 */ /* 0x0041e4000c101b24 */
.L_x_60:
[----:B------:R-:W-:Y:S05]  /*28b0*/  BSYNC.RECONVERGENT B3 ;  /* 0x0000000000037941 */ /* 0x000fea0003800200 */
.L_x_58:
[----:B01----:R-:W2:Y:S01]  /*28c0*/  LD.E.64 R8, desc[UR36][R6.64+0x20] ;  /* 0x0000202406087980 */ /* 0x003ea2000c101b00 */
[----:B------:R-:W-:-:S05]  /*28d0*/  IMAD.MOV.U32 R3, RZ, RZ, 0x1 ;  /* 0x00000001ff037424 */ /* 0x000fca00078e00ff */
[----:B--2---:R0:W-:Y:S04]  /*28e0*/  ST.E desc[UR36][R8.64+0x4], R3 ;  /* 0x0000040308007985 */ /* 0x0041e8000c101924 */
[----:B------:R-:W2:Y:S04]  /*28f0*/  LD.E.64 R10, desc[UR36][R6.64+0x20] ;  /* 0x00002024060a7980 */ /* 0x000ea8000c101b00 */
[----:B--2---:R-:W2:Y:S04]  /*2900*/  LD.E.64 R10, desc[UR36][R10.64+0x18] ;  /* 0x000018240a0a7980 */ /* 0x004ea8000c101b00 */
[----:B--2---:R0:W-:Y:S04]  /*2910*/  ST.E desc[UR36][R10.64+0x4], RZ ;  /* 0x000004ff0a007985 */ /* 0x0041e8000c101924 */
[----:B------:R-:W2:Y:S04]  /*2920*/  LD.E.64 R12, desc[UR36][R6.64+0x20] ;  /* 0x00002024060c7980 */ /* 0x000ea8000c101b00 */
[----:B--2---:R-:W2:Y:S04]  /*2930*/  LD.E.64 R12, desc[UR36][R12.64+0x20] ;  /* 0x000020240c0c7980 */ /* 0x004ea8000c101b00 */
[----:B--2---:R-:W2:Y:S01]  /*2940*/  LD.E.64 R14, desc[UR36][R12.64+0x20] ;  /* 0x000020240c0e7980 */ /* 0x004ea2000c101b00 */
[----:B------:R-:W-:-:S03]  /*2950*/  IMAD.MOV.U32 R0, RZ, RZ, 0x2 ;  /* 0x00000002ff007424 */ /* 0x000fc600078e00ff */
[----:B--2---:R0:W-:Y:S01]  /*2960*/  ST.E desc[UR36][R14.64+0x8], RZ ;  /* 0x000008ff0e007985 */ /* 0x0041e2000c101924 */
[----:B------:R-:W-:Y:S05]  /*2970*/  BRA `(.L_x_61) ;  /* 0x0000000c00b07947 */ /* 0x000fea0003800000 */
.L_x_51:
[----:B------:R-:W2:Y:S02]  /*2980*/  LD.E R0, desc[UR36][R10.64+0x4] ;  /* 0x000004240a007980 */ /* 0x000ea4000c101900 */
        /* <DEDUP_REMOVED lines=8> */
[----:B--2---:R1:W-:Y:S02]  /*2a10*/  ST.E desc[UR36][R6.64+0x4], RZ ;  /* 0x000004ff06007985 */ /* 0x0043e4000c101924 */
.L_x_53:
[----:B------:R-:W-:Y:S05]  /*2a20*/  BSYNC.RELIABLE B0 ;  /* 0x0000000000007941 */ /* 0x000fea0003800100 */
.L_x_50:
[----:B01----:R-:W2:Y:S01]  /*2a30*/  LD.E.64 R6, desc[UR36][R18.64+0x20] ;  /* 0x0000202412067980 */ /* 0x003ea2000c101b00 */
[----:B------:R-:W-:Y:S03]  /*2a40*/  BSSY.RECONVERGENT B0, `(.L_x_63) ;  /* 0x000005b000007945 */ /* 0x000fe60003800200 */
[----:B--2---:R-:W5:Y:S02]  /*2a50*/  LD.E.64 R6, desc[UR36][R6.64+0x20] ;  /* 0x0000202406067980 */ /* 0x004f64000c101b00 */
.L_x_72:
[----:B-12--5:R-:W2:Y:S04]  /*2a60*/  LD.E.64 R10, desc[UR36][R6.64+0x20] ;  /* 0x00002024060a7980 */ /* 0x026ea8000c101b00 */
[----:B0-23--:R-:W2:Y:S04]  /*2a70*/  LD.E.64 R8, desc[UR36][R10.64+0x20] ;  /* 0x000020240a087980 */ /* 0x00dea8000c101b00 */
[----:B--2---:R-:W2:Y:S01]  /*2a80*/  LD.E.64 R8, desc[UR36][R8.64+0x10] ;  /* 0x0000102408087980 */ /* 0x004ea2000c101b00 */
[----:B------:R-:W-:Y:S05]  /*2a90*/  YIELD ;  /* 0x0000000000007946 */ /* 0x000fea0003800000 */
[----:B------:R-:W-:Y:S01]  /*2aa0*/  BSSY.RELIABLE B3, `(.L_x_64) ;  /* 0x0000053000037945 */ /* 0x000fe20003800100 */
[----:B--2---:R-:W-:-:S04]  /*2ab0*/  ISETP.NE.U32.AND P0, PT, R10, R8, PT ;  /* 0x000000080a00720c */ /* 0x004fc80003f05070 */
[----:B------:R-:W-:-:S13]  /*2ac0*/  ISETP.NE.AND.EX P0, PT, R11, R9, PT, P0 ;  /* 0x000000090b00720c */ /* 0x000fda0003f05300 */
[----:B------:R-:W-:Y:S05]  /*2ad0*/  @P0 BRA `(.L_x_65) ;  /* 0x0000000000a00947 */ /* 0x000fea0003800000 */
        /* <DEDUP_REMOVED lines=11> */
[----:B------:R-:W-:Y:S05]  /*2b90*/  @!P0 BRA `(.L_x_67) ;  /* 0x0000000000648947 */ /* 0x000fea0003800000 */
[----:B------:R-:W2:Y:S04]  /*2ba0*/  LD.E.64 R8, desc[UR36][R6.64+0x20] ;  /* 0x0000202406087980 */ /* 0x000ea8000c101b00 */
[----:B--2---:R-:W2:Y:S01]  /*2bb0*/  LD.E.64 R8, desc[UR36][R8.64+0x20] ;  /* 0x0000202408087980 */ /* 0x004ea2000c101b00 */
        /* <DEDUP_REMOVED lines=11> */
[----:B--2---:R1:W-:Y:S04]  /*2c70*/  ST.E desc[UR36][R10.64+0x8], RZ ;  /* 0x000008ff0a007985 */ /* 0x0043e8000c101924 */
[----:B------:R-:W2:Y:S04]  /*2c80*/  LD.E.64 R12, desc[UR36][R6.64+0x20] ;  /* 0x00002024060c7980 */ /* 0x000ea8000c101b00 */
[----:B--2---:R-:W2:Y:S04]  /*2c90*/  LD.E.64 R12, desc[UR36][R12.64+0x20] ;  /* 0x000020240c0c7980 */ /* 0x004ea8000c101b00 */
[----:B--2---:R-:W2:Y:S04]  /*2ca0*/  LD.E.64 R14, desc[UR36][R12.64+0x18] ;  /* 0x000018240c0e7980 */ /* 0x004ea8000c101b00 */
[----:B--2---:R1:W-:Y:S01]  /*2cb0*/  ST.E desc[UR36][R14.64+0x8], RZ ;  /* 0x000008ff0e007985 */ /* 0x0043e2000c101924 */
[----:B------:R-:W-:Y:S05]  /*2cc0*/  BRA `(.L_x_66) ;  /* 0x0000000000c07947 */ /* 0x000fea0003800000 */
.L_x_68:
[----:B------:R-:W2:Y:S04]  /*2cd0*/  LD.E.64 R8, desc[UR36][R6.64+0x20] ;  /* 0x0000202406087980 */ /* 0x000ea8000c101b00 */
[----:B--2---:R0:W-:Y:S04]  /*2ce0*/  ST.E desc[UR36][R8.64+0x8], RZ ;  /* 0x000008ff08007985 */ /* 0x0041e8000c101924 */
[----:B------:R-:W2:Y:S04]  /*2cf0*/  LD.E.64 R10, desc[UR36][R6.64+0x20] ;  /* 0x00002024060a7980 */ /* 0x000ea8000c101b00 */
[----:B--2---:R-:W2:Y:S04]  /*2d00*/  LD.E.64 R10, desc[UR36][R10.64+0x20] ;  /* 0x000020240a0a7980 */ /* 0x004ea8000c101b00 */
[----:B--2---:R0:W-:Y:S01]  /*2d10*/  ST.E desc[UR36][R10.64+0x8], RZ ;  /* 0x000008ff0a007985 */ /* 0x0041e2000c101924 */
[----:B------:R-:W-:Y:S05]  /*2d20*/  BRA `(.L_x_69) ;  /* 0x0000000000b07947 */ /* 0x000fea0003800000 */
.L_x_67:
[----:B------:R-:W2:Y:S04]  /*2d30*/  LD.E.64 R8, desc[UR36][R6.64+0x20] ;  /* 0x0000202406087980 */ /* 0x000ea8000c101b00 */
[----:B--2---:R0:W-:Y:S01]  /*2d40*/  ST.E desc[UR36][R8.64+0x8], RZ ;  /* 0x000008ff08007985 */ /* 0x0041e2000c101924 */
[----:B------:R-:W-:Y:S05]  /*2d50*/  BRA `(.L_x_66) ;  /* 0x00000000009c7947 */ /* 0x000fea0003800000 */
.L_x_65:
        /* <DEDUP_REMOVED lines=23> */
[----:B------:R-:W3:Y:S04]  /*2ed0*/  LD.E.64 R10, desc[UR36][R6.64+0x20] ;  /* 0x00002024060a7980 */ /* 0x000ee8000c101b00 */
[----:B---3--:R-:W3:Y:S04]  /*2ee0*/  LD.E.64 R10, desc[UR36][R10.64+0x20] ;  /* 0x000020240a0a7980 */ /* 0x008ee8000c101b00 */
[----:B---3--:R2:W-:Y:S04]  /*2ef0*/  ST.E desc[UR36][R10.64+0x8], RZ ;  /* 0x000008ff0a007985 */ /* 0x0085e8000c101924 */
[----:B------:R-:W3:Y:S04]  /*2f00*/  LD.E.64 R12, desc[UR36][R6.64+0x20] ;  /* 0x00002024060c7980 */ /* 0x000ee8000c101b00 */
[----:B---3--:R-:W3:Y:S04]  /*2f10*/  LD.E.64 R12, desc[UR36][R12.64+0x20] ;  /* 0x000020240c0c7980 */ /* 0x008ee8000c101b00 */
[----:B---3--:R-:W3:Y:S04]  /*2f20*/  LD.E.64 R14, desc[UR36][R12.64+0x10] ;  /* 0x000010240c0e7980 */ /* 0x008ee8000c101b00 */
[----:B---3--:R2:W-:Y:S01]  /*2f30*/  ST.E desc[UR36][R14.64+0x8], RZ ;  /* 0x000008ff0e007985 */ /* 0x0085e2000c101924 */
[----:B------:R-:W-:Y:S05]  /*2f40*/  BRA `(.L_x_66) ;  /* 0x0000000000207947 */ /* 0x000fea0003800000 */
.L_x_71:
[----:B------:R-:W2:Y:S04]  /*2f50*/  LD.E.64 R8, desc[UR36][R6.64+0x20] ;  /* 0x0000202406087980 */ /* 0x000ea8000c101b00 */
[----:B--2---:R1:W-:Y:S04]  /*2f60*/  ST.E desc[UR36][R8.64+0x8], RZ ;  /* 0x000008ff08007985 */ /* 0x0043e8000c101924 */
[----:B------:R-:W2:Y:S04]  /*2f70*/  LD.E.64 R10, desc[UR36][R6.64+0x20] ;  /* 0x00002024060a7980 */ /* 0x000ea8000c101b00 */
[----:B--2---:R-:W2:Y:S04]  /*2f80*/  LD.E.64 R10, desc[UR36][R10.64+0x20] ;  /* 0x000020240a0a7980 */ /* 0x004ea8000c101b00 */
[----:B--2---:R1:W-:Y:S01]  /*2f90*/  ST.E desc[UR36][R10.64+0x8], RZ ;  /* 0x000008ff0a007985 */ /* 0x0043e2000c101924 */
[----:B------:R-:W-:Y:S05]  /*2fa0*/  BRA `(.L_x_69) ;  /* 0x0000000000107947 */ /* 0x000fea0003800000 */
.L_x_70:
[----:B------:R-:W2:Y:S04]  /*2fb0*/  LD.E.64 R8, desc[UR36][R6.64+0x20] ;  /* 0x0000202406087980 */ /* 0x000ea8000c101b00 */
[----:B--2---:R3:W-:Y:S02]  /*2fc0*/  ST.E desc[UR36][R8.64+0x8], RZ ;  /* 0x000008ff08007985 */ /* 0x0047e4000c101924 */
.L_x_66:
[----:B------:R-:W-:Y:S05]  /*2fd0*/  BSYNC.RELIABLE B3 ;  /* 0x0000000000037941 */ /* 0x000fea0003800100 */
.L_x_64:
[----:B------:R-:W-:Y:S05]  /*2fe0*/  BRA `(.L_x_72) ;  /* 0xfffffff8009c7947 */ /* 0x000fea000383ffff */
.L_x_69:
[----:B------:R-:W-:Y:S05]  /*2ff0*/  BSYNC.RECONVERGENT B0 ;  /* 0x0000000000007941 */ /* 0x000fea0003800200 */
.L_x_63:
[----:B01----:R-:W2:Y:S01]  /*3000*/  LD.E.64 R8, desc[UR36][R18.64+0x20] ;  /* 0x0000202412087980 */ /* 0x003ea2000c101b00 */
[----:B------:R-:W-:-:S03]  /*3010*/  IMAD.MOV.U32 R0, RZ, RZ, 0x1 ;  /* 0x00000001ff007424 */ /* 0x000fc600078e00ff */
[----:B--2---:R-:W-:Y:S04]  /*3020*/  ST.E desc[UR36][R8.64+0x8], RZ ;  /* 0x000008ff08007985 */ /* 0x004fe8000c101924 */
[----:B------:R-:W-:Y:S04]  /*3030*/  ST.E desc[UR36][R4.64+0x8], RZ ;  /* 0x000008ff04007985 */ /* 0x000fe8000c101924 */
[----:B------:R0:W-:Y:S02]  /*3040*/  ST.E desc[UR36][R18.64+0x8], RZ ;  /* 0x000008ff12007985 */ /* 0x0001e4000c101924 */
[----:B0-----:R-:W-:Y:S01]  /*3050*/  MOV R18, R6 ;  /* 0x0000000600127202 */ /* 0x001fe20000000f00 */
[----:B------:R-:W-:Y:S01]  /*3060*/  IMAD.MOV.U32 R19, RZ, RZ, R7 ;  /* 0x000000ffff137224 */ /* 0x000fe200078e0007 */
[----:B------:R-:W-:Y:S06]  /*3070*/  BRA `(.L_x_61) ;  /* 0x0000000400f07947 */ /* 0x000fec0003800000 */
.L_x_62:
        /* <DEDUP_REMOVED lines=11> */
[----:B------:R-:W-:Y:S05]  /*3130*/  @P0 BRA `(.L_x_75) ;  /* 0x0000000000300947 */ /* 0x000fea0003800000 */
[----:B------:R-:W2:Y:S01]  /*3140*/  LD.E.64 R12, desc[UR36][R28.64+0x18] ;  /* 0x000018241c0c7980 */ /* 0x000ea2000c101b00 */
[----:B------:R-:W0:Y:S01]  /*3150*/  LDC.64 R14, c[0x4][0x10] ;  /* 0x01000400ff0e7b82 */ /* 0x000e220000000a00 */
[----:B------:R-:W-:Y:S02]  /*3160*/  IMAD.MOV.U32 R6, RZ, RZ, R8 ;  /* 0x000000ffff067224 */ /* 0x000fe400078e0008 */
[----:B------:R-:W-:Y:S01]  /*3170*/  IMAD.MOV.U32 R7, RZ, RZ, R9 ;  /* 0x000000ffff077224 */ /* 0x000fe200078e0009 */
        /* <DEDUP_REMOVED lines=8> */
.L_x_75:
[----:B------:R-:W2:Y:S02]  /*3200*/  LD.E.64 R6, desc[UR36][R14.64+0x18] ;  /* 0x000018240e067980 */ /* 0x000ea4000c101b00 */
[----:B--2---:R-:W-:-:S04]  /*3210*/  ISETP.NE.U32.AND P0, PT, R8, R6, PT ;  /* 0x000000060800720c */ /* 0x004fc80003f05070 */
[----:B------:R-:W-:-:S13]  /*3220*/  ISETP.NE.AND.EX P0, PT, R9, R7, PT, P0 ;  /* 0x000000070900720c */ /* 0x000fda0003f05300 */
[----:B------:R-:W2:Y:S04]  /*3230*/  @!P0 LD.E.64 R24, desc[UR36][R28.64+0x18] ;  /* 0x000018241c188980 */ /* 0x000ea8000c101b00 */
[----:B--2---:R-:W-:Y:S04]  /*3240*/  @!P0 ST.E.64 desc[UR36][R24.64+0x20], R8 ;  /* 0x0000200818008985 */ /* 0x004fe8000c101b24 */
[----:B------:R-:W2:Y:S04]  /*3250*/  @!P0 LD.E.64 R6, desc[UR36][R8.64+0x20] ;  /* 0x0000202408068980 */ /* 0x000ea8000c101b00 */
[----:B------:R-:W-:Y:S04]  /*3260*/  @!P0 ST.E.64 desc[UR36][R8.64+0x10], R24 ;  /* 0x0000101808008985 */ /* 0x000fe8000c101b24 */
[----:B--2---:R0:W-:Y:S04]  /*3270*/  @!P0 ST.E.64 desc[UR36][R6.64+0x18], R28 ;  /* 0x0000181c06008985 */ /* 0x0041e8000c101b24 */
[----:B------:R-:W2:Y:S04]  /*3280*/  @!P0 LD.E.64 R10, desc[UR36][R8.64+0x20] ;  /* 0x00002024080a8980 */ /* 0x000ea8000c101b00 */
[----:B------:R-:W2:Y:S04]  /*3290*/  @!P0 LD.E.64 R12, desc[UR36][R8.64+0x10] ;  /* 0x00001024080c8980 */ /* 0x000ea8000c101b00 */
[----:B--2---:R2:W-:Y:S04]  /*32a0*/  @!P0 ST.E.64 desc[UR36][R12.64+0x20], R10 ;  /* 0x0000200a0c008985 */ /* 0x0045e8000c101b24 */
[----:B------:R-:W3:Y:S04]  /*32b0*/  @!P0 LD.E.64 R14, desc[UR36][R8.64+0x10] ;  /* 0x00001024080e8980 */ /* 0x000ee8000c101b00 */
[----:B------:R2:W-:Y:S04]  /*32c0*/  @!P0 ST.E.64 desc[UR36][R8.64+0x20], R28 ;  /* 0x0000201c08008985 */ /* 0x0005e8000c101b24 */
[----:B---3--:R2:W-:Y:S04]  /*32d0*/  @!P0 ST.E.64 desc[UR36][R14.64+0x18], R8 ;  /* 0x000018080e008985 */ /* 0x0085e8000c101b24 */
[----:B------:R-:W3:Y:S04]  /*32e0*/  @P0 LD.E.64 R20, desc[UR36][R28.64+0x18] ;  /* 0x000018241c140980 */ /* 0x000ee8000c101b00 */
[----:B---3--:R2:W-:Y:S04]  /*32f0*/  @P0 ST.E.64 desc[UR36][R20.64+0x20], R8 ;  /* 0x0000200814000985 */ /* 0x0085e8000c101b24 */
[----:B------:R-:W3:Y:S04]  /*3300*/  @P0 LD.E.64 R22, desc[UR36][R8.64+0x20] ;  /* 0x0000202408160980 */ /* 0x000ee8000c101b00 */
[----:B------:R2:W-:Y:S04]  /*3310*/  @P0 ST.E.64 desc[UR36][R8.64+0x10], R20 ;  /* 0x0000101408000985 */ /* 0x0005e8000c101b24 */
[----:B---3--:R2:W-:Y:S04]  /*3320*/  @P0 ST.E.64 desc[UR36][R22.64+0x10], R28 ;  /* 0x0000101c16000985 */ /* 0x0085e8000c101b24 */
[----:B------:R-:W3:Y:S04]  /*3330*/  @P0 LD.E.64 R24, desc[UR36][R8.64+0x20] ;  /* 0x0000202408180980 */ /* 0x000ee8000c101b00 */
[----:B------:R-:W3:Y:S04]  /*3340*/  @P0 LD.E.64 R26, desc[UR36][R8.64+0x10] ;  /* 0x00001024081a0980 */ /* 0x000ee8000c101b00 */
[----:B---3--:R2:W-:Y:S04]  /*3350*/  @P0 ST.E.64 desc[UR36][R26.64+0x20], R24 ;  /* 0x000020181a000985 */ /* 0x0085e8000c101b24 */
[----:B------:R-:W3:Y:S01]  /*3360*/  @P0 LD.E.64 R10, desc[UR36][R8.64+0x10] ;  /* 0x00001024080a0980 */ /* 0x000ee2000c101b00 */
[----:B0-----:R-:W-:-:S02]  /*3370*/  @!P0 IMAD.MOV.U32 R6, RZ, RZ, R8 ;  /* 0x000000ffff068224 */ /* 0x001fc400078e0008 */
[--C-:B------:R-:W-:Y:S01]  /*3380*/  @!P0 IMAD.MOV.U32 R7, RZ, RZ, R9.reuse ;  /* 0x000000ffff078224 */ /* 0x100fe200078e0009 */
[----:B------:R2:W-:Y:S01]  /*3390*/  @P0 ST.E.64 desc[UR36][R8.64+0x20], R28 ;  /* 0x0000201c08000985 */ /* 0x0005e2000c101b24 */
[----:B------:R-:W-:Y:S02]  /*33a0*/  @P0 IMAD.MOV.U32 R6, RZ, RZ, R8 ;  /* 0x000000ffff060224 */ /* 0x000fe400078e0008 */
[----:B------:R-:W-:Y:S01]  /*33b0*/  @P0 IMAD.MOV.U32 R7, RZ, RZ, R9 ;  /* 0x000000ffff070224 */ /* 0x000fe200078e0009 */
[----:B---3--:R2:W-:Y:S06]  /*33c0*/  @P0 ST.E.64 desc[UR36][R10.64+0x18], R8 ;  /* 0x000018080a000985 */ /* 0x0085ec000c101b24 */
.L_x_74:
[----:B------:R-:W-:Y:S05]  /*33d0*/  BSYNC.RECONVERGENT B3 ;  /* 0x0000000000037941 */ /* 0x000fea0003800200 */
.L_x_73:
[----:B------:R-:W-:Y:S01]  /*33e0*/  BSSY B3, `(.L_x_76) ;  /* 0x000000a000037945 */ /* 0x000fe20003800000 */
.L_x_77:
[----:B-12---:R-:W2:Y:S04]  /*33f0*/  LD.E.64 R8, desc[UR36][R6.64+0x20] ;  /* 0x0000202406087980 */ /* 0x006ea8000c101b00 */
[----:B--2---:R-:W2:Y:S01]  /*3400*/  LD.E.64 R8, desc[UR36][R8.64+0x20] ;  /* 0x0000202408087980 */ /* 0x004ea2000c101b00 */
[----:B------:R-:W-:Y:S02]  /*3410*/  IMAD.MOV.U32 R13, RZ, RZ, 0x1 ;  /* 0x00000001ff0d7424 */ /* 0x000fe400078e00ff */
[----:B------:R-:W-:Y:S01]  /*3420*/  IMAD.MOV.U32 R12, RZ, RZ, RZ ;  /* 0x000000ffff0c7224 */ /* 0x000fe200078e00ff */
[----:B--2---:R-:W2:Y:S01]  /*3430*/  LD.E.64 R10, desc[UR36][R8.64+0x20] ;  /* 0x00002024080a7980 */ /* 0x004ea2000c101b00 */
[----:B------:R-:W-:Y:S05]  /*3440*/  YIELD ;  /* 0x0000000000007946 */ /* 0x000fea0003800000 */
[----:B--2---:R-:W2:Y:S02]  /*3450*/  ATOM.E.CAS.STRONG.GPU PT, R10, [R10+0x8], R12, R13 ;  /* 0x0000080c0a0a738b */ /* 0x004ea400001ee10d */
[----:B--2---:R-:W-:-:S13]  /*3460*/  ISETP.NE.AND P0, PT, R10, RZ, PT ;  /* 0x000000ff0a00720c */ /* 0x004fda0003f05270 */
[----:B------:R-:W-:Y:S05]  /*3470*/  @!P0 BRA `(.L_x_77) ;  /* 0xfffffffc00dc8947 */ /* 0x000fea000383ffff */
[----:B------:R-:W-:Y:S05]  /*3480*/  BSYNC B3 ;  /* 0x0000000000037941 */ /* 0x000fea0003800000 */
.L_x_76:
        /* <DEDUP_REMOVED lines=20> */
.L_x_79:
        /* <DEDUP_REMOVED lines=27> */
.L_x_80:
[----:B------:R-:W-:Y:S05]  /*3780*/  BSYNC.RECONVERGENT B3 ;  /* 0x0000000000037941 */ /* 0x000fea0003800200 */
.L_x_78:
        /* <DEDUP_REMOVED lines=10> */
[----:B--2---:R1:W-:Y:S04]  /*3830*/  ST.E desc[UR36][R14.64+0x8], RZ ;  /* 0x000008ff0e007985 */ /* 0x0043e8000c101924 */
.L_x_61:
[----:B------:R-:W-:Y:S05]  /*3840*/  BSYNC B1 ;  /* 0x0000000000017941 */ /* 0x000fea0003800000 */
.L_x_49:
[----:B------:R-:W0:Y:S02]  /*3850*/  LDC.64 R6, c[0x4][0x10] ;  /* 0x01000400ff067b82 */ /* 0x000e240000000a00 */
[----:B01----:R-:W2:Y:S02]  /*3860*/  LDG.E.64 R10, desc[UR36][R6.64] ;  /* 0x00000024060a7981 */ /* 0x003ea4000c1e1b00 */
[----:B--2---:R-:W-:-:S04]  /*3870*/  ISETP.NE.U32.AND P0, PT, R18, R10, PT ;  /* 0x0000000a1200720c */ /* 0x004fc80003f05070 */
[----:B------:R-:W-:-:S13]  /*3880*/  ISETP.NE.AND.EX P0, PT, R19, R11, PT, P0 ;  /* 0x0000000b1300720c */ /* 0x000fda0003f05300 */
[----:B------:R-:W-:Y:S05]  /*3890*/  @P0 BRA `(.L_x_81) ;  /* 0xffffffe800300947 */ /* 0x000fea000383ffff */
.L_x_48:
[----:B------:R-:W-:Y:S05]  /*38a0*/  BSYNC B2 ;  /* 0x0000000000027941 */ /* 0x000fea0003800000 */
.L_x_47:
[----:B------:R-:W-:Y:S01]  /*38b0*/  IMAD.MOV.U32 R3, RZ, RZ, 0x2 ;  /* 0x00000002ff037424 */ /* 0x000fe200078e00ff */
[----:B------:R-:W-:Y:S04]  /*38c0*/  BSSY.RECONVERGENT B0, `(.L_x_82) ;  /* 0x0000021000007945 */ /* 0x000fe80003800200 */
[----:B------:R-:W-:-:S05]  /*38d0*/  VIADDMNMX.U32 R0, R0, 0xffffffff, R3, PT ;  /* 0xffffffff00007846 */ /* 0x000fca0003800003 */
[----:B------:R-:W-:-:S04]  /*38e0*/  IMAD.SHL.U32 R0, R0, 0x4, RZ ;  /* 0x0000000400007824 */ /* 0x000fc800078e00ff */
[----:B------:R-:W0:Y:S02]  /*38f0*/  LDC R6, c[0x2][R0] ;  /* 0x0080000000067b82 */ /* 0x000e240000000800 */
[----:B0-----:R-:W-:-:S04]  /*3900*/  SHF.R.S32.HI R7, RZ, 0x1f, R6 ;  /* 0x0000001fff077819 */ /* 0x001fc80000011406 */
.L_x_185:
[----:B------:R-:W-:Y:S05]  /*3910*/  BRX R6 -0x3920                                                          (*"BRANCH_TARGETS .L_x_186,.L_x_187,.L_x_188"*) ;  /* 0xffffffc406b87949 */ /* 0x000fea000383ffff */
.L_x_188:
[----:B------:R-:W2:Y:S04]  /*3920*/  LD.E.64 R6, desc[UR36][R18.64+0x20] ;  /* 0x0000202412067980 */ /* 0x000ea8000c101b00 */
[----:B--2---:R-:W2:Y:S04]  /*3930*/  LD.E.64 R6, desc[UR36][R6.64+0x20] ;  /* 0x0000202406067980 */ /* 0x004ea8000c101b00 */
[----:B--2---:R0:W-:Y:S04]  /*3940*/  ST.E desc[UR36][R6.64+0x8], RZ ;  /* 0x000008ff06007985 */ /* 0x0041e8000c101924 */
[----:B------:R-:W2:Y:S04]  /*3950*/  LD.E.64 R8, desc[UR36][R18.64+0x20] ;  /* 0x0000202412087980 */ /* 0x000ea8000c101b00 */
[----:B--2---:R0:W-:Y:S04]  /*3960*/  ST.E desc[UR36][R8.64+0x8], RZ ;  /* 0x000008ff08007985 */ /* 0x0041e8000c101924 */
[----:B-----5:R0:W-:Y:S04]  /*3970*/  ST.E desc[UR36][R4.64+0x8], RZ ;  /* 0x000008ff04007985 */ /* 0x0201e8000c101924 */
[----:B------:R0:W-:Y:S01]  /*3980*/  ST.E desc[UR36][R18.64+0x8], RZ ;  /* 0x000008ff12007985 */ /* 0x0001e2000c101924 */
[----:B------:R-:W-:Y:S05]  /*3990*/  BRA `(.L_x_83) ;  /* 0x00000000004c7947 */ /* 0x000fea0003800000 */
.L_x_186:
        /* <DEDUP_REMOVED lines=8> */
.L_x_187:
[----:B------:R-:W2:Y:S04]  /*3a20*/  LD.E.64 R8, desc[UR36][R18.64+0x20] ;  /* 0x0000202412087980 */ /* 0x000ea8000c101b00 */
[----:B--2--5:R-:W2:Y:S02]  /*3a30*/  LD.E.64 R4, desc[UR36][R8.64+0x10] ;  /* 0x0000102408047980 */ /* 0x024ea4000c101b00 */
[----:B--2---:R-:W-:-:S04]  /*3a40*/  ISETP.NE.U32.AND P0, PT, R18, R4, PT ;  /* 0x000000041200720c */ /* 0x004fc80003f05070 */
[----:B------:R-:W-:-:S13]  /*3a50*/  ISETP.NE.AND.EX P0, PT, R19, R5, PT, P0 ;  /* 0x000000051300720c */ /* 0x000fda0003f05300 */
[----:B------:R-:W2:Y:S04]  /*3a60*/  @!P0 LD.E.64 R4, desc[UR36][R8.64+0x18] ;  /* 0x0000182408048980 */ /* 0x000ea8000c101b00 */
[----:B--2---:R-:W2:Y:S04]  /*3a70*/  @!P0 LD.E.64 R6, desc[UR36][R4.64+0x18] ;  /* 0x0000182404068980 */ /* 0x004ea8000c101b00 */
[----:B------:R-:W2:Y:S04]  /*3a80*/  @P0 LD.E.64 R6, desc[UR36][R4.64+0x10] ;  /* 0x0000102404060980 */ /* 0x000ea8000c101b00 */
[----:B------:R3:W-:Y:S04]  /*3a90*/  ST.E desc[UR36][R8.64+0x8], RZ ;  /* 0x000008ff08007985 */ /* 0x0007e8000c101924 */
[----:B------:R3:W-:Y:S04]  /*3aa0*/  ST.E desc[UR36][R4.64+0x8], RZ ;  /* 0x000008ff04007985 */ /* 0x0007e8000c101924 */
[----:B--2---:R3:W-:Y:S04]  /*3ab0*/  ST.E desc[UR36][R6.64+0x8], RZ ;  /* 0x000008ff06007985 */ /* 0x0047e8000c101924 */
[----:B------:R3:W-:Y:S02]  /*3ac0*/  ST.E desc[UR36][R18.64+0x8], RZ ;  /* 0x000008ff12007985 */ /* 0x0007e4000c101924 */
.L_x_83:
[----:B------:R-:W-:Y:S05]  /*3ad0*/  BSYNC.RECONVERGENT B0 ;  /* 0x0000000000007941 */ /* 0x000fea0003800200 */
.L_x_82:
[----:B------:R-:W-:-:S05]  /*3ae0*/  IMAD.MOV.U32 R3, RZ, RZ, 0x1 ;  /* 0x00000001ff037424 */ /* 0x000fca00078e00ff */
[----:B------:R2:W-:Y:S01]  /*3af0*/  ST.E desc[UR36][R10.64+0x4], R3 ;  /* 0x000004030a007985 */ /* 0x0005e2000c101924 */
[----:B------:R-:W-:Y:S05]  /*3b00*/  BRA `(.L_x_84) ;  /* 0x0000000000807947 */ /* 0x000fea0003800000 */
.L_x_34:
[----:B------:R-:W0:Y:S01]  /*3b10*/  LDC.64 R4, c[0x4][0x20] ;  /* 0x01000800ff047b82 */ /* 0x000e220000000a00 */
[----:B------:R-:W-:-:S07]  /*3b20*/  IMAD.MOV.U32 R7, RZ, RZ, 0x1 ;  /* 0x00000001ff077424 */ /* 0x000fce00078e00ff */
[----:B------:R-:W1:Y:S01]  /*3b30*/  LDC.64 R10, c[0x4][0x10] ;  /* 0x01000400ff0a7b82 */ /* 0x000e620000000a00 */
[----:B------:R-:W-:Y:S01]  /*3b40*/  ST.E desc[UR36][R18.64+0x4], R7 ;  /* 0x0000040712007985 */ /* 0x000fe2000c101924 */
[----:B------:R-:W-:Y:S01]  /*3b50*/  HFMA2 R0, -RZ, RZ, 0, 1.1920928955078125e-07 ;  /* 0x00000002ff007431 */ /* 0x000fe200000001ff */
[----:B------:R-:W-:Y:S01]  /*3b60*/  MOV R3, 0x0 ;  /* 0x0000000000037802 */ /* 0x000fe20000000f00 */
[----:B------:R-:W2:Y:S01]  /*3b70*/  LDCU.64 UR4, c[0x4][0xa8] ;  /* 0x01001500ff0477ac */ /* 0x000ea20008000a00 */
[----:B0-----:R-:W3:Y:S04]  /*3b80*/  LDG.E.64 R4, desc[UR36][R4.64] ;  /* 0x0000002404047981 */ /* 0x001ee8000c1e1b00 */
[----:B---3--:R-:W-:Y:S04]  /*3b90*/  ST.E.64 desc[UR36][R18.64+0x20], R4 ;  /* 0x0000200412007985 */ /* 0x008fe8000c101b24 */
[----:B------:R2:W-:Y:S04]  /*3ba0*/  ST.E.64 desc[UR36][R4.64+0x10], R18 ;  /* 0x0000101204007985 */ /* 0x0005e8000c101b24 */
[----:B-1----:R0:W-:Y:S04]  /*3bb0*/  STG.E.64 desc[UR36][R10.64], R18 ;  /* 0x000000120a007986 */ /* 0x0021e8000c101b24 */
[----:B------:R-:W3:Y:S01]  /*3bc0*/  LDG.E.64 R8, desc[UR36][R8.64] ;  /* 0x0000002408087981 */ /* 0x000ee2000c1e1b00 */
[----:B------:R0:W1:Y:S01]  /*3bd0*/  LDC.64 R12, c[0x4][R3] ;  /* 0x01000000030c7b82 */ /* 0x0000620000000a00 */
[----:B------:R-:W-:Y:S01]  /*3be0*/  IADD3 R6, P0, PT, R2, 0x10, RZ ;  /* 0x0000001002067810 */ /* 0x000fe20007f1e0ff */
[----:B--2---:R-:W-:-:S02]  /*3bf0*/  IMAD.U32 R4, RZ, RZ, UR4 ;  /* 0x00000004ff047e24 */ /* 0x004fc4000f8e00ff */
[----:B------:R-:W-:Y:S02]  /*3c00*/  IMAD.U32 R5, RZ, RZ, UR5 ;  /* 0x00000005ff057e24 */ /* 0x000fe4000f8e00ff */
[----:B------:R-:W-:Y:S01]  /*3c10*/  IMAD.X R7, RZ, RZ, R16, P0 ;  /* 0x000000ffff077224 */ /* 0x000fe200000e0610 */
[----:B---3--:R0:W-:Y:S04]  /*3c20*/  ST.E desc[UR36][R8.64+0x8], RZ ;  /* 0x000008ff08007985 */ /* 0x0081e8000c101924 */
[----:B------:R0:W-:Y:S04]  /*3c30*/  ST.E desc[UR36][R18.64+0x8], RZ ;  /* 0x000008ff12007985 */ /* 0x0001e8000c101924 */
[----:B-1----:R0:W-:Y:S02]  /*3c40*/  STL [R1+0x10], R0 ;  /* 0x0000100001007387 */ /* 0x0021e40000100800 */
[----:B------:R-:W-:-:S07]  /*3c50*/  LEPC R20, `(.L_x_85) ;  /* 0x000000001014794e */ /* 0x000fce0000000000 */
[----:B0-----:R-:W-:Y:S05]  /*3c60*/  CALL.ABS.NOINC R12 ;  /* 0x000000000c007343 */ /* 0x001fea0003c00000 */
.L_x_85:
[----:B------:R-:W-:Y:S05]  /*3c70*/  BRA `(.L_x_84) ;  /* 0x0000000000247947 */ /* 0x000fea0003800000 */
.L_x_21:
[----:B------:R2:W-:Y:S02]  /*3c80*/  ST.E desc[UR36][R22.64+0x8], RZ ;  /* 0x000008ff16007985 */ /* 0x0005e4000c101924 */
.L_x_27:
[----:B------:R-:W-:Y:S01]  /*3c90*/  MOV R0, 0x0 ;  /* 0x0000000000007802 */ /* 0x000fe20000000f00 */
[----:B------:R-:W3:Y:S01]  /*3ca0*/  LDCU.64 UR4, c[0x4][0xb8] ;  /* 0x01001700ff0477ac */ /* 0x000ee20008000a00 */
[----:B------:R-:W-:Y:S02]  /*3cb0*/  CS2R R6, SRZ ;  /* 0x0000000000067805 */ /* 0x000fe4000001ff00 */
[----:B------:R4:W0:Y:S01]  /*3cc0*/  LDC.64 R8, c[0x4][R0] ;  /* 0x0100000000087b82 */ /* 0x0008220000000a00 */
[----:B---3--:R-:W-:Y:S02]  /*3cd0*/  IMAD.U32 R4, RZ, RZ, UR4 ;  /* 0x00000004ff047e24 */ /* 0x008fe4000f8e00ff */
[----:B----4-:R-:W-:-:S07]  /*3ce0*/  IMAD.U32 R5, RZ, RZ, UR5 ;  /* 0x00000005ff057e24 */ /* 0x010fce000f8e00ff */
[----:B------:R-:W-:-:S07]  /*3cf0*/  LEPC R20, `(.L_x_84) ;  /* 0x000000001014794e */ /* 0x000fce0000000000 */
[----:B012---:R-:W-:Y:S05]  /*3d00*/  CALL.ABS.NOINC R8 ;  /* 0x0000000008007343 */ /* 0x007fea0003c00000 */
.L_x_84:
[----:B------:R-:W-:Y:S05]  /*3d10*/  BSYNC B7 ;  /* 0x0000000000077941 */ /* 0x000fea0003800000 */
.L_x_15:
[----:B01-3--:R-:W0:Y:S01]  /*3d20*/  LDC.64 R8, c[0x4][0x48] ;  /* 0x01001200ff087b82 */ /* 0x00be220000000a00 */
[----:B------:R-:W-:Y:S01]  /*3d30*/  BSSY B0, `(.L_x_86) ;  /* 0x0000007000007945 */ /* 0x000fe20003800000 */
[----:B------:R-:W-:-:S07]  /*3d40*/  IMAD.MOV.U32 R5, RZ, RZ, 0x1 ;  /* 0x00000001ff057424 */ /* 0x000fce00078e00ff */
.L_x_87:
[----:B------:R-:W-:Y:S01]  /*3d50*/  IMAD.MOV.U32 R4, RZ, RZ, RZ ;  /* 0x000000ffff047224 */ /* 0x000fe200078e00ff */
[----:B------:R-:W-:Y:S05]  /*3d60*/  YIELD ;  /* 0x0000000000007946 */ /* 0x000fea0003800000 */
[----:B0-----:R-:W3:Y:S02]  /*3d70*/  ATOMG.E.CAS.STRONG.GPU PT, R0, [R8], R4, R5 ;  /* 0x00000004080073a9 */ /* 0x001ee400001ee105 */
[----:B---3--:R-:W-:-:S13]  /*3d80*/  ISETP.NE.AND P0, PT, R0, RZ, PT ;  /* 0x000000ff0000720c */ /* 0x008fda0003f05270 */
[----:B------:R-:W-:Y:S05]  /*3d90*/  @!P0 BRA `(.L_x_87) ;  /* 0xfffffffc00ec8947 */ /* 0x000fea000383ffff */
[----:B------:R-:W-:Y:S05]  /*3da0*/  BSYNC B0 ;  /* 0x0000000000007941 */ /* 0x000fea0003800000 */
.L_x_86:
[----:B------:R-:W0:Y:S01]  /*3db0*/  S2R R0, SR_LANEID ;  /* 0x0000000000007919 */ /* 0x000e220000000000 */
[----:B------:R-:W1:Y:S01]  /*3dc0*/  LDC.64 R24, c[0x4][0x30] ;  /* 0x01000c00ff187b82 */ /* 0x000e620000000a00 */
[----:B------:R-:W-:Y:S02]  /*3dd0*/  VOTEU.ANY UR4, UPT, PT ;  /* 0x0000000000047886 */ /* 0x000fe400038e0100 */
[----:B------:R-:W-:Y:S02]  /*3de0*/  UFLO.U32 UR5, UR4 ;  /* 0x00000004000572bd */ /* 0x000fe400080e0000 */
[----:B--2---:R-:W1:Y:S03]  /*3df0*/  POPC R3, UR4 ;  /* 0x0000000400037d09 */ /* 0x004e660008000000 */
[----:B------:R-:W2:Y:S08]  /*3e00*/  LDC.64 R18, c[0x4][0x38] ;  /* 0x01000e00ff127b82 */ /* 0x000eb00000000a00 */
[----:B------:R-:W3:Y:S01]  /*3e10*/  LDC.64 R20, c[0x4][0x8] ;  /* 0x01000200ff147b82 */ /* 0x000ee20000000a00 */
[----:B0-----:R-:W-:-:S13]  /*3e20*/  ISETP.EQ.U32.AND P0, PT, R0, UR5, PT ;  /* 0x0000000500007c0c */ /* 0x001fda000bf02070 */
[----:B-1----:R0:W-:Y:S04]  /*3e30*/  @P0 REDG.E.ADD.STRONG.GPU desc[UR36][R24.64], R3 ;  /* 0x000000031800098e */ /* 0x0021e8000c12e124 */
[----:B--2---:R-:W-:Y:S04]  /*3e40*/  @P0 REDG.E.ADD.STRONG.GPU desc[UR36][R18.64], R3 ;  /* 0x000000031200098e */ /* 0x004fe8000c12e124 */
[----:B------:R-:W2:Y:S04]  /*3e50*/  LDG.E R7, desc[UR36][R24.64] ;  /* 0x0000002418077981 */ /* 0x000ea8000c1e1900 */
[----:B---3--:R-:W2:Y:S01]  /*3e60*/  LDG.E.64 R4, desc[UR36][R20.64] ;  /* 0x0000002414047981 */ /* 0x008ea2000c1e1b00 */
[----:B------:R-:W-:Y:S01]  /*3e70*/  IMAD.MOV.U32 R0, RZ, RZ, 0x1 ;  /* 0x00000001ff007424 */ /* 0x000fe200078e00ff */
[----:B------:R-:W1:Y:S01]  /*3e80*/  LDC.64 R26, c[0x4][0x18] ;  /* 0x01000600ff1a7b82 */ /* 0x000e620000000a00 */
[----:B--2---:R-:W-:-:S05]  /*3e90*/  IMAD.WIDE R6, R7, 0x28, R4 ;  /* 0x0000002807067825 */ /* 0x004fca00078e0204 */
[----:B------:R-:W-:Y:S04]  /*3ea0*/  ST.E desc[UR36][R6.64], R0 ;  /* 0x0000000006007985 */ /* 0x000fe8000c101924 */
[----:B------:R-:W2:Y:S04]  /*3eb0*/  LDG.E R15, desc[UR36][R24.64] ;  /* 0x00000024180f7981 */ /* 0x000ea8000c1e1900 */
[----:B------:R-:W2:Y:S02]  /*3ec0*/  LDG.E.64 R4, desc[UR36][R20.64] ;  /* 0x0000002414047981 */ /* 0x000ea4000c1e1b00 */
[----:B--2---:R-:W-:-:S05]  /*3ed0*/  IMAD.WIDE R14, R15, 0x28, R4 ;  /* 0x000000280f0e7825 */ /* 0x004fca00078e0204 */
[----:B------:R2:W-:Y:S04]  /*3ee0*/  ST.E desc[UR36][R14.64+0x8], R0 ;  /* 0x000008000e007985 */ /* 0x0005e8000c101924 */
[----:B------:R0:W3:Y:S04]  /*3ef0*/  LDG.E R29, desc[UR36][R24.64] ;  /* 0x00000024181d7981 */ /* 0x0000e8000c1e1900 */
[----:B------:R-:W3:Y:S04]  /*3f00*/  LDG.E.64 R10, desc[UR36][R20.64] ;  /* 0x00000024140a7981 */ /* 0x000ee8000c1e1b00 */
[----:B-1----:R-:W4:Y:S01]  /*3f10*/  LDG.E.64 R4, desc[UR36][R26.64] ;  /* 0x000000241a047981 */ /* 0x002f22000c1e1b00 */
[----:B0-----:R-:W0:Y:S01]  /*3f20*/  LDC.64 R24, c[0x4][0x40] ;  /* 0x01001000ff187b82 */ /* 0x001e220000000a00 */
[----:B---3--:R-:W-:-:S05]  /*3f30*/  IMAD.WIDE R22, R29, 0x28, R10 ;  /* 0x000000281d167825 */ /* 0x008fca00078e020a */
[----:B----4-:R1:W-:Y:S04]  /*3f40*/  ST.E.64 desc[UR36][R22.64+0x20], R4 ;  /* 0x0000200416007985 */ /* 0x0103e8000c101b24 */
[----:B------:R-:W3:Y:S02]  /*3f50*/  LDG.E.64 R10, desc[UR36][R20.64] ;  /* 0x00000024140a7981 */ /* 0x000ee4000c1e1b00 */
[----:B---3--:R-:W-:-:S05]  /*3f60*/  IMAD.WIDE R10, R29, 0x28, R10 ;  /* 0x000000281d0a7825 */ /* 0x008fca00078e020a */
[----:B------:R-:W-:Y:S04]  /*3f70*/  ST.E.64 desc[UR36][R10.64+0x18], R4 ;  /* 0x000018040a007985 */ /* 0x000fe8000c101b24 */
[----:B------:R-:W3:Y:S01]  /*3f80*/  LDG.E.64 R12, desc[UR36][R20.64] ;  /* 0x00000024140c7981 */ /* 0x000ee2000c1e1b00 */
[----:B------:R-:W4:Y:S01]  /*3f90*/  LDCU UR4, c[0x0][0x2f8] ;  /* 0x00005f00ff0477ac */ /* 0x000f220008000800 */
[----:B---3--:R-:W-:-:S05]  /*3fa0*/  IMAD.WIDE R12, R29, 0x28, R12 ;  /* 0x000000281d0c7825 */ /* 0x008fca00078e020c */
[----:B------:R3:W-:Y:S04]  /*3fb0*/  ST.E.64 desc[UR36][R12.64+0x10], R4 ;  /* 0x000010040c007985 */ /* 0x0007e8000c101b24 */
[----:B--2---:R-:W2:Y:S04]  /*3fc0*/  LDG.E.64 R14, desc[UR36][R20.64] ;  /* 0x00000024140e7981 */ /* 0x004ea8000c1e1b00 */
[----:B------:R-:W0:Y:S01]  /*3fd0*/  LDG.E R19, desc[UR36][R18.64] ;  /* 0x0000002412137981 */ /* 0x000e22000c1e1900 */
[----:B------:R-:W-:Y:S01]  /*3fe0*/  VIADD R6, R2, 0x8 ;  /* 0x0000000802067836 */ /* 0x000fe20000000000 */
[----:B-1----:R-:W-:Y:S01]  /*3ff0*/  MOV R22, 0x0 ;  /* 0x0000000000167802 */ /* 0x002fe20000000f00 */
[----:B------:R-:W-:-:S02]  /*4000*/  IMAD.MOV.U32 R7, RZ, RZ, R17 ;  /* 0x000000ffff077224 */ /* 0x000fc400078e0011 */
[----:B----4-:R-:W-:Y:S01]  /*4010*/  VIADD R3, R6, -UR4 ;  /* 0x8000000406037c36 */ /* 0x010fe20008000000 */
[----:B------:R-:W3:Y:S02]  /*4020*/  LDCU.64 UR4, c[0x4][0x68] ;  /* 0x01000d00ff0477ac */ /* 0x000ee40008000a00 */
[----:B------:R-:W1:Y:S02]  /*4030*/  LDC.64 R22, c[0x4][R22] ;  /* 0x0100000016167b82 */ /* 0x000e640000000a00 */
[----:B------:R4:W-:Y:S01]  /*4040*/  STL [R3], R0 ;  /* 0x0000000003007387 */ /* 0x0009e20000100800 */
[----:B---3--:R-:W-:Y:S02]  /*4050*/  IMAD.U32 R4, RZ, RZ, UR4 ;  /* 0x00000004ff047e24 */ /* 0x008fe4000f8e00ff */
[----:B------:R-:W-:Y:S02]  /*4060*/  IMAD.U32 R5, RZ, RZ, UR5 ;  /* 0x00000005ff057e24 */ /* 0x000fe4000f8e00ff */
[----:B--2---:R-:W-:-:S04]  /*4070*/  IMAD.WIDE R14, R29, 0x28, R14 ;  /* 0x000000281d0e7825 */ /* 0x004fc800078e020e */
[----:B0-----:R-:W-:-:S05]  /*4080*/  IMAD.WIDE R10, R19, 0x8, R24 ;  /* 0x00000008130a7825 */ /* 0x001fca00078e0218 */
[----:B------:R4:W-:Y:S04]  /*4090*/  STG.E.64 desc[UR36][R10.64], R14 ;  /* 0x0000000e0a007986 */ /* 0x0009e8000c101b24 */
[----:B-1----:R4:W-:Y:S02]  /*40a0*/  STG.E desc[UR36][R8.64], RZ ;  /* 0x000000ff08007986 */ /* 0x0029e4000c101924 */
[----:B------:R-:W-:-:S07]  /*40b0*/  LEPC R20, `(.L_x_88) ;  /* 0x000000001014794e */ /* 0x000fce0000000000 */
[----:B----4-:R-:W-:Y:S05]  /*40c0*/  CALL.ABS.NOINC R22 ;  /* 0x0000000016007343 */ /* 0x010fea0003c00000 */
.L_x_88:
[----:B------:R-:W0:Y:S08]  /*40d0*/  LDC.64 R4, c[0x4][0x38] ;  /* 0x01000e00ff047b82 */ /* 0x000e300000000a00 */
[----:B------:R-:W1:Y:S01]  /*40e0*/  LDC.64 R18, c[0x4][0x40] ;  /* 0x01001000ff127b82 */ /* 0x000e620000000a00 */
[----:B0-----:R-:W1:Y:S02]  /*40f0*/  LDG.E R5, desc[UR36][R4.64] ;  /* 0x0000002404057981 */ /* 0x001e64000c1e1900 */
[----:B-1----:R-:W-:-:S06]  /*4100*/  IMAD.WIDE R18, R5, 0x8, R18 ;  /* 0x0000000805127825 */ /* 0x002fcc00078e0212 */
[----:B------:R-:W5:Y:S01]  /*4110*/  LDG.E.64 R18, desc[UR36][R18.64] ;  /* 0x0000002412127981 */ /* 0x000f62000c1e1b00 */
[----:B------:R-:W-:Y:S01]  /*4120*/  BSSY B8, `(.L_x_89) ;  /* 0x00002bb000087945 */ /* 0x000fe20003800000 */
.L_x_118:
[----:B------:R-:W0:Y:S02]  /*4130*/  LDC.64 R22, c[0x4][0x10] ;  /* 0x01000400ff167b82 */ /* 0x000e240000000a00 */
[----:B0----5:R-:W5:Y:S01]  /*4140*/  LDG.E.64 R22, desc[UR36][R22.64] ;  /* 0x0000002416167981 */ /* 0x021f62000c1e1b00 */
[----:B------:R-:W-:Y:S05]  /*4150*/  YIELD ;  /* 0x0000000000007946 */ /* 0x000fea0003800000 */
[----:B------:R-:W-:Y:S01]  /*4160*/  BSSY B0, `(.L_x_90) ;  /* 0x0000007000007945 */ /* 0x000fe20003800000 */
[----:B------:R-:W-:-:S07]  /*4170*/  IMAD.MOV.U32 R5, RZ, RZ, 0x1 ;  /* 0x00000001ff057424 */ /* 0x000fce00078e00ff */
.L_x_91:
[----:B------:R-:W-:Y:S01]  /*4180*/  IMAD.MOV.U32 R4, RZ, RZ, RZ ;  /* 0x000000ffff047224 */ /* 0x000fe200078e00ff */
[----:B------:R-:W-:Y:S05]  /*4190*/  YIELD ;  /* 0x0000000000007946 */ /* 0x000fea0003800000 */
[----:B-----5:R-:W2:Y:S02]  /*41a0*/  ATOM.E.CAS.STRONG.GPU PT, R0, [R22+0x8], R4, R5 ;  /* 0x000008041600738b */ /* 0x020ea400001ee105 */
[----:B--2---:R-:W-:-:S13]  /*41b0*/  ISETP.NE.AND P0, PT, R0, RZ, PT ;  /* 0x000000ff0000720c */ /* 0x004fda0003f05270 */
[----:B------:R-:W-:Y:S05]  /*41c0*/  @!P0 BRA `(.L_x_91) ;  /* 0xfffffffc00ec8947 */ /* 0x000fea000383ffff */
[----:B------:R-:W-:Y:S05]  /*41d0*/  BSYNC B0 ;  /* 0x0000000000007941 */ /* 0x000fea0003800000 */
.L_x_90:
[----:B------:R-:W0:Y:S02]  /*41e0*/  LDC.64 R4, c[0x4][0x18] ;  /* 0x01000600ff047b82 */ /* 0x000e240000000a00 */
[----:B0-----:R-:W2:Y:S01]  /*41f0*/  LDG.E.64 R4, desc[UR36][R4.64] ;  /* 0x0000002404047981 */ /* 0x001ea2000c1e1b00 */
[----:B------:R-:W-:Y:S01]  /*4200*/  BSSY B6, `(.L_x_92) ;  /* 0x0000062000067945 */ /* 0x000fe20003800000 */
[----:B--2---:R-:W-:-:S04]  /*4210*/  ISETP.NE.U32.AND P0, PT, R22, R4, PT ;  /* 0x000000041600720c */ /* 0x004fc80003f05070 */
[----:B------:R-:W-:-:S13]  /*4220*/  ISETP.NE.AND.EX P0, PT, R23, R5, PT, P0 ;  /* 0x000000051700720c */ /* 0x000fda0003f05300 */
[----:B------:R-:W-:Y:S05]  /*4230*/  @!P0 BRA `(.L_x_93) ;  /* 0x0000000400688947 */ /* 0x000fea0003800000 */
.L_x_106:
        /* <DEDUP_REMOVED lines=11> */
.L_x_94:
[----:B------:R-:W2:Y:S02]  /*42f0*/  LD.E R0, desc[UR36][R22.64] ;  /* 0x0000002416007980 */ /* 0x000ea4000c101900 */
[----:B--2---:R-:W-:-:S13]  /*4300*/  ISETP.NE.AND P0, PT, R0, 0x1, PT ;  /* 0x000000010000780c */ /* 0x004fda0003f05270 */
[----:B------:R-:W-:Y:S05]  /*4310*/  @!P0 BREAK B6 ;  /* 0x0000000000068942 */ /* 0x000fea0003800000 */
[----:B------:R-:W-:Y:S05]  /*4320*/  @!P0 BRA `(.L_x_95) ;  /* 0x0000002800448947 */ /* 0x000fea0003800000 */
[----:B------:R-:W0:Y:S01]  /*4330*/  LDC.64 R24, c[0x4][R24] ;  /* 0x0100000018187b82 */ /* 0x000e220000000a00 */
[----:B------:R-:W1:Y:S01]  /*4340*/  LDCU.64 UR4, c[0x4][0x88] ;  /* 0x01001100ff0477ac */ /* 0x000e620008000a00 */
[----:B------:R-:W-:Y:S02]  /*4350*/  CS2R R6, SRZ ;  /* 0x0000000000067805 */ /* 0x000fe4000001ff00 */
[----:B-1----:R-:W-:Y:S01]  /*4360*/  MOV R4, UR4 ;  /* 0x0000000400047c02 */ /* 0x002fe20008000f00 */
[----:B------:R-:W-:-:S07]  /*4370*/  IMAD.U32 R5, RZ, RZ, UR5 ;  /* 0x00000005ff057e24 */ /* 0x000fce000f8e00ff */
[----:B------:R-:W-:-:S07]  /*4380*/  LEPC R20, `(.L_x_96) ;  /* 0x000000001014794e */ /* 0x000fce0000000000 */
[----:B0-----:R-:W-:Y:S05]  /*4390*/  CALL.ABS.NOINC R24 ;  /* 0x0000000018007343 */ /* 0x001fea0003c00000 */
.L_x_96:
        /* <DEDUP_REMOVED lines=23> */
.L_x_99:
[----:B------:R2:W-:Y:S01]  /*4510*/  ST.E desc[UR36][R22.64+0x8], RZ ;  /* 0x000008ff16007985 */ /* 0x0005e2000c101924 */
[----:B------:R-:W-:Y:S05]  /*4520*/  BRA `(.L_x_101) ;  /* 0x0000002400c87947 */ /* 0x000fea0003800000 */
.L_x_98:
        /* <DEDUP_REMOVED lines=9> */
.L_x_97:
        /* <DEDUP_REMOVED lines=20> */
.L_x_103:
[----:B------:R0:W-:Y:S01]  /*4700*/  ST.E desc[UR36][R22.64+0x8], RZ ;  /* 0x000008ff16007985 */ /* 0x0001e2000c101924 */
[----:B------:R-:W-:Y:S05]  /*4710*/  BRA `(.L_x_101) ;  /* 0x00000024004c7947 */ /* 0x000fea0003800000 */
.L_x_102:
[----:B------:R-:W2:Y:S04]  /*4720*/  LD.E.64 R26, desc[UR36][R26.64+0x18] ;  /* 0x000018241a1a7980 */ /* 0x000ea8000c101b00 */
[----:B--2---:R0:W-:Y:S04]  /*4730*/  ST.E.64 desc[UR36][R6.64+0x20], R26 ;  /* 0x0000201a06007985 */ /* 0x0041e8000c101b24 */
[----:B------:R-:W2:Y:S02]  /*4740*/  LD.E.64 R22, desc[UR36][R22.64+0x18] ;  /* 0x0000182416167980 */ /* 0x000ea4000c101b00 */
[----:B--2---:R-:W-:-:S04]  /*4750*/  ISETP.NE.U32.AND P0, PT, R22, R6, PT ;  /* 0x000000061600720c */ /* 0x004fc80003f05070 */
[----:B------:R-:W-:-:S13]  /*4760*/  ISETP.NE.AND.EX P0, PT, R23, R7, PT, P0 ;  /* 0x000000071700720c */ /* 0x000fda0003f05300 */
[----:B0-----:R-:W-:Y:S05]  /*4770*/  @!P0 BRA `(.L_x_104) ;  /* 0x0000000000108947 */ /* 0x001fea0003800000 */
.L_x_100:
[----:B-----5:R-:W-:-:S04]  /*4780*/  ISETP.NE.U32.AND P0, PT, R22, R6, PT ;  /* 0x000000061600720c */ /* 0x020fc80003f05070 */
[----:B------:R-:W-:-:S13]  /*4790*/  ISETP.NE.AND.EX P0, PT, R23, R7, PT, P0 ;  /* 0x000000071700720c */ /* 0x000fda0003f05300 */
[----:B------:R-:W-:Y:S05]  /*47a0*/  @!P0 BRA `(.L_x_105) ;  /* 0x00000000001c8947 */ /* 0x000fea0003800000 */
[----:B------:R-:W-:Y:S05]  /*47b0*/  BRA `(.L_x_106) ;  /* 0xfffffff800a07947 */ /* 0x000fea000383ffff */
.L_x_104:
[----:B------:R-:W2:Y:S04]  /*47c0*/  LD.E.64 R22, desc[UR36][R22.64+0x20] ;  /* 0x0000202416167980 */ /* 0x000ea8000c101b00 */
[----:B--2---:R0:W-:Y:S02]  /*47d0*/  ST.E.64 desc[UR36][R18.64+0x20], R22 ;  /* 0x0000201612007985 */ /* 0x0041e4000c101b24 */
.L_x_93:
[----:B------:R-:W-:-:S04]  /*47e0*/  ISETP.NE.U32.AND P0, PT, R22, RZ, PT ;  /* 0x000000ff1600720c */ /* 0x000fc80003f05070 */
[----:B------:R-:W-:-:S13]  /*47f0*/  ISETP.NE.AND.EX P0, PT, R23, RZ, PT, P0 ;  /* 0x000000ff1700720c */ /* 0x000fda0003f05300 */
[----:B------:R-:W-:Y:S05]  /*4800*/  @!P0 BREAK B6 ;  /* 0x0000000000068942 */ /* 0x000fea0003800000 */
[----:B------:R-:W-:Y:S05]  /*4810*/  @!P0 BRA `(.L_x_101) ;  /* 0x00000024000c8947 */ /* 0x000fea0003800000 */
.L_x_105:
[----:B------:R-:W-:Y:S05]  /*4820*/  BSYNC B6 ;  /* 0x0000000000067941 */ /* 0x000fea0003800000 */
.L_x_92:
[----:B------:R-:W-:Y:S01]  /*4830*/  MOV R0, 0x0 ;  /* 0x0000000000007802 */ /* 0x000fe20000000f00 */
[----:B------:R-:W2:Y:S01]  /*4840*/  LDCU.64 UR4, c[0x4][0xa0] ;  /* 0x01001400ff0477ac */ /* 0x000ea20008000a00 */
[----:B------:R-:W-:Y:S01]  /*4850*/  VIADD R24, R2, 0x8 ;  /* 0x0000000802187836 */ /* 0x000fe20000000000 */
[----:B------:R-:W-:Y:S01]  /*4860*/  CS2R R6, SRZ ;  /* 0x0000000000067805 */ /* 0x000fe2000001ff00 */
[----:B------:R3:W4:Y:S01]  /*4870*/  LDC.64 R8, c[0x4][R0] ;  /* 0x0100000000087b82 */ /* 0x0007220000000a00 */
[----:B--2---:R-:W-:Y:S02]  /*4880*/  IMAD.U32 R4, RZ, RZ, UR4 ;  /* 0x00000004ff047e24 */ /* 0x004fe4000f8e00ff */
[----:B---3--:R-:W-:-:S07]  /*4890*/  IMAD.U32 R5, RZ, RZ, UR5 ;  /* 0x00000005ff057e24 */ /* 0x008fce000f8e00ff */
[----:B------:R-:W-:-:S07]  /*48a0*/  LEPC R20, `(.L_x_107) ;  /* 0x000000001014794e */ /* 0x000fce0000000000 */
[----:B01--4-:R-:W-:Y:S05]  /*48b0*/  CALL.ABS.NOINC R8 ;  /* 0x0000000008007343 */ /* 0x013fea0003c00000 */
.L_x_107:
        /* <DEDUP_REMOVED lines=17> */
.L_x_109:
[----:B------:R-:W2:Y:S04]  /*49d0*/  LD.E.64 R8, desc[UR36][R22.64+0x20] ;  /* 0x0000202416087980 */ /* 0x000ea8000c101b00 */
[----:B--2---:R-:W2:Y:S01]  /*49e0*/  LD.E.64 R4, desc[UR36][R8.64+0x10] ;  /* 0x0000102408047980 */ /* 0x004ea2000c101b00 */
[----:B------:R-:W-:Y:S01]  /*49f0*/  BSSY.RELIABLE B7, `(.L_x_110) ;  /* 0x0000039000077945 */ /* 0x000fe20003800100 */
[----:B--2---:R-:W-:-:S04]  /*4a00*/  ISETP.NE.U32.AND P0, PT, R22, R4, PT ;  /* 0x000000041600720c */ /* 0x004fc80003f05070 */
[----:B------:R-:W-:-:S13]  /*4a10*/  ISETP.NE.AND.EX P0, PT, R23, R5, PT, P0 ;  /* 0x000000051700720c */ /* 0x000fda0003f05300 */
[----:B------:R-:W-:Y:S05]  /*4a20*/  @P0 BRA `(.L_x_111) ;  /* 0x00000000008c0947 */ /* 0x000fea0003800000 */
[----:B------:R-:W-:Y:S02]  /*4a30*/  HFMA2 R12, -RZ, RZ, 0, 0 ;  /* 0x00000000ff0c7431 */ /* 0x000fe400000001ff */
[----:B------:R-:W-:Y:S01]  /*4a40*/  IMAD.MOV.U32 R13, RZ, RZ, 0x1 ;  /* 0x00000001ff0d7424 */ /* 0x000fe200078e00ff */
[----:B------:R-:W0:Y:S04]  /*4a50*/  LDCU.64 UR4, c[0x4][0x98] ;  /* 0x01001300ff0477ac */ /* 0x000e280008000a00 */
[----:B------:R-:W2:Y:S01]  /*4a60*/  ATOM.E.CAS.STRONG.GPU PT, R12, [R8+0x8], R12, R13 ;  /* 0x0000080c080c738b */ /* 0x000ea200001ee10d */
[----:B------:R1:W3:Y:S01]  /*4a70*/  LDC.64 R10, c[0x4][R25] ;  /* 0x01000000190a7b82 */ /* 0x0002e20000000a00 */
[----:B------:R-:W-:Y:S02]  /*4a80*/  IMAD.MOV.U32 R6, RZ, RZ, R2 ;  /* 0x000000ffff067224 */ /* 0x000fe400078e0002 */
[----:B------:R-:W-:-:S02]  /*4a90*/  IMAD.MOV.U32 R7, RZ, RZ, R16 ;  /* 0x000000ffff077224 */ /* 0x000fc400078e0010 */
        /* <DEDUP_REMOVED lines=9> */
.L_x_112:
        /* <DEDUP_REMOVED lines=16> */
.L_x_114:
[----:B------:R-:W2:Y:S04]  /*4c30*/  LD.E.64 R2, desc[UR36][R22.64+0x20] ;  /* 0x0000202416027980 */ /* 0x000ea8000c101b00 */
[----:B--2---:R1:W-:Y:S01]  /*4c40*/  ST.E desc[UR36][R2.64+0x8], RZ ;  /* 0x000008ff02007985 */ /* 0x0043e2000c101924 */
[----:B------:R-:W-:Y:S05]  /*4c50*/  BRA `(.L_x_115) ;  /* 0x00000000008c7947 */ /* 0x000fea0003800000 */
.L_x_111:
        /* <DEDUP_REMOVED lines=18> */
.L_x_113:
[----:B------:R-:W-:Y:S05]  /*4d80*/  BSYNC.RELIABLE B7 ;  /* 0x0000000000077941 */ /* 0x000fea0003800100 */
.L_x_110:
[----:B------:R-:W2:Y:S01]  /*4d90*/  LDCU UR4, c[0x0][0x2f8] ;  /* 0x00005f00ff0477ac */ /* 0x000ea20008000800 */
[----:B------:R-:W-:Y:S01]  /*4da0*/  MOV R0, 0x0 ;  /* 0x0000000000007802 */ /* 0x000fe20000000f00 */
[----:B------:R3:W-:Y:S01]  /*4db0*/  ST.E desc[UR36][R22.64+0x8], RZ ;  /* 0x000008ff16007985 */ /* 0x0007e2000c101924 */
[----:B01----:R-:W-:Y:S02]  /*4dc0*/  IMAD.MOV.U32 R6, RZ, RZ, R24 ;  /* 0x000000ffff067224 */ /* 0x003fe400078e0018 */
[----:B------:R3:W0:Y:S01]  /*4dd0*/  LDC.64 R8, c[0x4][R0] ;  /* 0x0100000000087b82 */ /* 0x0006220000000a00 */
[----:B------:R-:W-:Y:S02]  /*4de0*/  IMAD.MOV.U32 R7, RZ, RZ, R17 ;  /* 0x000000ffff077224 */ /* 0x000fe400078e0011 */
[----:B--2---:R-:W-:Y:S01]  /*4df0*/  VIADD R3, R24, -UR4 ;  /* 0x8000000418037c36 */ /* 0x004fe20008000000 */
[----:B------:R-:W1:Y:S04]  /*4e00*/  LDCU.64 UR4, c[0x4][0xa8] ;  /* 0x01001500ff0477ac */ /* 0x000e680008000a00 */
[----:B------:R3:W-:Y:S01]  /*4e10*/  STL [R3], RZ ;  /* 0x000000ff03007387 */ /* 0x0007e20000100800 */
[----:B-1----:R-:W-:-:S02]  /*4e20*/  IMAD.U32 R4, RZ, RZ, UR4 ;  /* 0x00000004ff047e24 */ /* 0x002fc4000f8e00ff */
[----:B---3--:R-:W-:-:S07]  /*4e30*/  IMAD.U32 R5, RZ, RZ, UR5 ;  /* 0x00000005ff057e24 */ /* 0x008fce000f8e00ff */
[----:B------:R-:W-:-:S07]  /*4e40*/  LEPC R20, `(.L_x_117) ;  /* 0x000000001014794e */ /* 0x000fce0000000000 */
[----:B0-----:R-:W-:Y:S05]  /*4e50*/  CALL.ABS.NOINC R8 ;  /* 0x0000000008007343 */ /* 0x001fea0003c00000 */
.L_x_117:
[----:B------:R-:W-:Y:S05]  /*4e60*/  BRA `(.L_x_118) ;  /* 0xfffffff000b07947 */ /* 0x000fea000383ffff */
.L_x_116:
[----:B------:R-:W2:Y:S04]  /*4e70*/  LD.E.64 R2, desc[UR36][R22.64+0x20] ;  /* 0x0000202416027980 */ /* 0x000ea8000c101b00 */
[----:B--2---:R0:W-:Y:S02]  /*4e80*/  ST.E desc[UR36][R2.64+0x8], RZ ;  /* 0x000008ff02007985 */ /* 0x0041e4000c101924 */
.L_x_115:
[----:B------:R-:W2:Y:S04]  /*4e90*/  LD.E R0, desc[UR36][R18.64] ;  /* 0x0000002412007980 */ /* 0x000ea8000c101900 */
[----:B01----:R-:W2:Y:S01]  /*4ea0*/  LD.E R3, desc[UR36][R22.64] ;  /* 0x0000002416037980 */ /* 0x003ea2000c101900 */
[----:B------:R-:W0:Y:S01]  /*4eb0*/  LDCU UR4, c[0x0][0x2f8] ;  /* 0x00005f00ff0477ac */ /* 0x000e220008000800 */
[----:B------:R-:W-:Y:S01]  /*4ec0*/  MOV R2, 0x0 ;  /* 0x0000000000027802 */ /* 0x000fe20000000f00 */
[----:B------:R-:W-:Y:S02]  /*4ed0*/  IMAD.MOV.U32 R6, RZ, RZ, R24 ;  /* 0x000000ffff067224 */ /* 0x000fe400078e0018 */
[----:B------:R-:W-:Y:S01]  /*4ee0*/  IMAD.MOV.U32 R7, RZ, RZ, R17 ;  /* 0x000000ffff077224 */ /* 0x000fe200078e0011 */
[----:B------:R1:W3:Y:S01]  /*4ef0*/  LDC.64 R8, c[0x4][R2] ;  /* 0x0100000002087b82 */ /* 0x0002e20000000a00 */
[----:B--2---:R-:W-:Y:S01]  /*4f00*/  ISETP.GE.AND P0, PT, R0, R3, PT ;  /* 0x000000030000720c */ /* 0x004fe20003f06270 */
[----:B------:R-:W-:Y:S01]  /*4f10*/  IMAD.MOV.U32 R0, RZ, RZ, 0x1 ;  /* 0x00000001ff007424 */ /* 0x000fe200078e00ff */
[----:B0-----:R-:W-:Y:S01]  /*4f20*/  IADD3 R3, PT, PT, R24, -UR4, RZ ;  /* 0x8000000418037c10 */ /* 0x001fe2000fffe0ff */
[----:B------:R-:W0:Y:S10]  /*4f30*/  LDCU.64 UR4, c[0x4][0xa8] ;  /* 0x01001500ff0477ac */ /* 0x000e340008000a00 */
[----:B------:R1:W-:Y:S04]  /*4f40*/  @!P0 ST.E.64 desc[UR36][R22.64+0x10], R18 ;  /* 0x0000101216008985 */ /* 0x0003e8000c101b24 */
[----:B------:R1:W-:Y:S04]  /*4f50*/  @P0 ST.E.64 desc[UR36][R22.64+0x18], R18 ;  /* 0x0000181216000985 */ /* 0x0003e8000c101b24 */
[----:B------:R1:W-:Y:S01]  /*4f60*/  STL [R3], R0 ;  /* 0x0000000003007387 */ /* 0x0003e20000100800 */
[----:B0-----:R-:W-:-:S02]  /*4f70*/  IMAD.U32 R4, RZ, RZ, UR4 ;  /* 0x00000004ff047e24 */ /* 0x001fc4000f8e00ff */
[----:B---3--:R-:W-:-:S07]  /*4f80*/  IMAD.U32 R5, RZ, RZ, UR5 ;  /* 0x00000005ff057e24 */ /* 0x008fce000f8e00ff */
[----:B------:R-:W-:-:S07]  /*4f90*/  LEPC R20, `(.L_x_119) ;  /* 0x000000001014794e */ /* 0x000fce0000000000 */
[----:B-1----:R-:W-:Y:S05]  /*4fa0*/  CALL.ABS.NOINC R8 ;  /* 0x0000000008007343 */ /* 0x002fea0003c00000 */
.L_x_119:
[----:B------:R-:W0:Y:S01]  /*4fb0*/  LDC.64 R2, c[0x4][R2] ;  /* 0x0100000002027b82 */ /* 0x000e220000000a00 */
[----:B------:R-:W1:Y:S01]  /*4fc0*/  LDCU.64 UR4, c[0x4][0xb0] ;  /* 0x01001600ff0477ac */ /* 0x000e620008000a00 */
[----:B------:R-:W-:Y:S01]  /*4fd0*/  CS2R R6, SRZ ;  /* 0x0000000000067805 */ /* 0x000fe2000001ff00 */
[----:B-1----:R-:W-:Y:S02]  /*4fe0*/  IMAD.U32 R4, RZ, RZ, UR4 ;  /* 0x00000004ff047e24 */ /* 0x002fe4000f8e00ff */
[----:B------:R-:W-:-:S07]  /*4ff0*/  IMAD.U32 R5, RZ, RZ, UR5 ;  /* 0x00000005ff057e24 */ /* 0x000fce000f8e00ff */
[----:B------:R-:W-:-:S07]  /*5000*/  LEPC R20, `(.L_x_120) ;  /* 0x000000001014794e */ /* 0x000fce0000000000 */
[----:B0-----:R-:W-:Y:S05]  /*5010*/  CALL.ABS.NOINC R2 ;  /* 0x0000000002007343 */ /* 0x001fea0003c00000 */
.L_x_120:
        /* <DEDUP_REMOVED lines=14> */
.L_x_155:
        /* <DEDUP_REMOVED lines=23> */
.L_x_126:
        /* <DEDUP_REMOVED lines=35> */
.L_x_129:
[----:B------:R-:W-:Y:S05]  /*54a0*/  BSYNC.RECONVERGENT B3 ;  /* 0x0000000000037941 */ /* 0x000fea0003800200 */
.L_x_128:
[----:B------:R-:W-:Y:S01]  /*54b0*/  BSSY B3, `(.L_x_130) ;  /* 0x000000a000037945 */ /* 0x000fe20003800000 */
.L_x_131:
[----:B-1----:R-:W2:Y:S04]  /*54c0*/  LD.E.64 R6, desc[UR36][R4.64+0x20] ;  /* 0x0000202404067980 */ /* 0x002ea8000c101b00 */
[----:B--2---:R-:W2:Y:S01]  /*54d0*/  LD.E.64 R6, desc[UR36][R6.64+0x20] ;  /* 0x0000202406067980 */ /* 0x004ea2000c101b00 */
[----:B------:R-:W-:Y:S02]  /*54e0*/  HFMA2 R10, -RZ, RZ, 0, 0 ;  /* 0x00000000ff0a7431 */ /* 0x000fe400000001ff */
[----:B------:R-:W-:Y:S01]  /*54f0*/  IMAD.MOV.U32 R11, RZ, RZ, 0x1 ;  /* 0x00000001ff0b7424 */ /* 0x000fe200078e00ff */
[----:B--2---:R-:W2:Y:S01]  /*5500*/  LD.E.64 R8, desc[UR36][R6.64+0x20] ;  /* 0x0000202406087980 */ /* 0x004ea2000c101b00 */
[----:B------:R-:W-:Y:S05]  /*5510*/  YIELD ;  /* 0x0000000000007946 */ /* 0x000fea0003800000 */
[----:B--2---:R-:W2:Y:S02]  /*5520*/  ATOM.E.CAS.STRONG.GPU PT, R8, [R8+0x8], R10, R11 ;  /* 0x0000080a0808738b */ /* 0x004ea400001ee10b */
[----:B--2---:R-:W-:-:S13]  /*5530*/  ISETP.NE.AND P0, PT, R8, RZ, PT ;  /* 0x000000ff0800720c */ /* 0x004fda0003f05270 */
[----:B------:R-:W-:Y:S05]  /*5540*/  @!P0 BRA `(.L_x_131) ;  /* 0xfffffffc00dc8947 */ /* 0x000fea000383ffff */
[----:B------:R-:W-:Y:S05]  /*5550*/  BSYNC B3 ;  /* 0x0000000000037941 */ /* 0x000fea0003800000 */
.L_x_130:
        /* <DEDUP_REMOVED lines=20> */
.L_x_133:
        /* <DEDUP_REMOVED lines=27> */
.L_x_134:
[----:B------:R-:W-:Y:S05]  /*5850*/  BSYNC.RECONVERGENT B3 ;  /* 0x0000000000037941 */ /* 0x000fea0003800200 */
.L_x_132:
        /* <DEDUP_REMOVED lines=12> */
.L_x_125:
        /* <DEDUP_REMOVED lines=10> */
.L_x_127:
[----:B------:R-:W-:Y:S05]  /*59c0*/  BSYNC.RELIABLE B0 ;  /* 0x0000000000007941 */ /* 0x000fea0003800100 */
.L_x_124:
[----:B01----:R-:W2:Y:S01]  /*59d0*/  LD.E.64 R4, desc[UR36][R18.64+0x20] ;  /* 0x0000202412047980 */ /* 0x003ea2000c101b00 */
[----:B------:R-:W-:Y:S03]  /*59e0*/  BSSY.RECONVERGENT B0, `(.L_x_137) ;  /* 0x000005b000007945 */ /* 0x000fe60003800200 */
[----:B--2---:R-:W5:Y:S02]  /*59f0*/  LD.E.64 R4, desc[UR36][R4.64+0x20] ;  /* 0x0000202404047980 */ /* 0x004f64000c101b00 */
.L_x_146:
[----:B0-2--5:R-:W2:Y:S04]  /*5a00*/  LD.E.64 R8, desc[UR36][R4.64+0x20] ;  /* 0x0000202404087980 */ /* 0x025ea8000c101b00 */
[----:B-123--:R-:W2:Y:S04]  /*5a10*/  LD.E.64 R6, desc[UR36][R8.64+0x20] ;  /* 0x0000202408067980 */ /* 0x00eea8000c101b00 */
        /* <DEDUP_REMOVED lines=37> */
.L_x_142:
[----:B------:R-:W2:Y:S04]  /*5c70*/  LD.E.64 R6, desc[UR36][R4.64+0x20] ;  /* 0x0000202404067980 */ /* 0x000ea8000c101b00 */
[----:B--2---:R0:W-:Y:S04]  /*5c80*/  ST.E desc[UR36][R6.64+0x8], RZ ;  /* 0x000008ff06007985 */ /* 0x0041e8000c101924 */
[----:B------:R-:W2:Y:S04]  /*5c90*/  LD.E.64 R8, desc[UR36][R4.64+0x20] ;  /* 0x0000202404087980 */ /* 0x000ea8000c101b00 */
[----:B--2---:R-:W2:Y:S04]  /*5ca0*/  LD.E.64 R8, desc[UR36][R8.64+0x20] ;  /* 0x0000202408087980 */ /* 0x004ea8000c101b00 */
[----:B--2---:R0:W-:Y:S01]  /*5cb0*/  ST.E desc[UR36][R8.64+0x8], RZ ;  /* 0x000008ff08007985 */ /* 0x0041e2000c101924 */
[----:B------:R-:W-:Y:S05]  /*5cc0*/  BRA `(.L_x_143) ;  /* 0x0000000000b07947 */ /* 0x000fea0003800000 */
.L_x_141:
[----:B------:R-:W2:Y:S04]  /*5cd0*/  LD.E.64 R6, desc[UR36][R4.64+0x20] ;  /* 0x0000202404067980 */ /* 0x000ea8000c101b00 */
[----:B--2---:R1:W-:Y:S01]  /*5ce0*/  ST.E desc[UR36][R6.64+0x8], RZ ;  /* 0x000008ff06007985 */ /* 0x0043e2000c101924 */
[----:B------:R-:W-:Y:S05]  /*5cf0*/  BRA `(.L_x_140) ;  /* 0x00000000009c7947 */ /* 0x000fea0003800000 */
.L_x_139:
        /* <DEDUP_REMOVED lines=31> */
.L_x_145:
[----:B------:R-:W2:Y:S04]  /*5ef0*/  LD.E.64 R6, desc[UR36][R4.64+0x20] ;  /* 0x0000202404067980 */ /* 0x000ea8000c101b00 */
[----:B--2---:R1:W-:Y:S04]  /*5f00*/  ST.E desc[UR36][R6.64+0x8], RZ ;  /* 0x000008ff06007985 */ /* 0x0043e8000c101924 */
[----:B------:R-:W2:Y:S04]  /*5f10*/  LD.E.64 R8, desc[UR36][R4.64+0x20] ;  /* 0x0000202404087980 */ /* 0x000ea8000c101b00 */
[----:B--2---:R-:W2:Y:S04]  /*5f20*/  LD.E.64 R8, desc[UR36][R8.64+0x20] ;  /* 0x0000202408087980 */ /* 0x004ea8000c101b00 */
[----:B--2---:R1:W-:Y:S01]  /*5f30*/  ST.E desc[UR36][R8.64+0x8], RZ ;  /* 0x000008ff08007985 */ /* 0x0043e2000c101924 */
[----:B------:R-:W-:Y:S05]  /*5f40*/  BRA `(.L_x_143) ;  /* 0x0000000000107947 */ /* 0x000fea0003800000 */
.L_x_144:
[----:B------:R-:W2:Y:S04]  /*5f50*/  LD.E.64 R6, desc[UR36][R4.64+0x20] ;  /* 0x0000202404067980 */ /* 0x000ea8000c101b00 */
[----:B--2---:R3:W-:Y:S02]  /*5f60*/  ST.E desc[UR36][R6.64+0x8], RZ ;  /* 0x000008ff06007985 */ /* 0x0047e4000c101924 */
.L_x_140:
[----:B------:R-:W-:Y:S05]  /*5f70*/  BSYNC.RELIABLE B3 ;  /* 0x0000000000037941 */ /* 0x000fea0003800100 */
.L_x_138:
[----:B------:R-:W-:Y:S05]  /*5f80*/  BRA `(.L_x_146) ;  /* 0xfffffff8009c7947 */ /* 0x000fea000383ffff */
.L_x_143:
[----:B------:R-:W-:Y:S05]  /*5f90*/  BSYNC.RECONVERGENT B0 ;  /* 0x0000000000007941 */ /* 0x000fea0003800200 */
.L_x_137:
        /* <DEDUP_REMOVED lines=8> */
.L_x_136:
        /* <DEDUP_REMOVED lines=24> */
.L_x_149:
        /* <DEDUP_REMOVED lines=29> */
.L_x_148:
[----:B------:R-:W-:Y:S05]  /*6370*/  BSYNC.RECONVERGENT B3 ;  /* 0x0000000000037941 */ /* 0x000fea0003800200 */
.L_x_147:
[----:B------:R-:W-:Y:S01]  /*6380*/  BSSY B3, `(.L_x_150) ;  /* 0x000000a000037945 */ /* 0x000fe20003800000 */
.L_x_151:
        /* <DEDUP_REMOVED lines=10> */
.L_x_150:
        /* <DEDUP_REMOVED lines=20> */
.L_x_153:
        /* <DEDUP_REMOVED lines=27> */
.L_x_154:
[----:B------:R-:W-:Y:S05]  /*6720*/  BSYNC.RECONVERGENT B3 ;  /* 0x0000000000037941 */ /* 0x000fea0003800200 */
.L_x_152:
        /* <DEDUP_REMOVED lines=11> */
.L_x_135:
[----:B------:R-:W-:Y:S05]  /*67e0*/  BSYNC B1 ;  /* 0x0000000000017941 */ /* 0x000fea0003800000 */
.L_x_123:
[----:B------:R-:W0:Y:S02]  /*67f0*/  LDC.64 R4, c[0x4][0x10] ;  /* 0x01000400ff047b82 */ /* 0x000e240000000a00 */
[----:B01----:R-:W2:Y:S02]  /*6800*/  LDG.E.64 R8, desc[UR36][R4.64] ;  /* 0x0000002404087981 */ /* 0x003ea4000c1e1b00 */
[----:B--2---:R-:W-:-:S04]  /*6810*/  ISETP.NE.U32.AND P0, PT, R18, R8, PT ;  /* 0x000000081200720c */ /* 0x004fc80003f05070 */
[----:B------:R-:W-:-:S13]  /*6820*/  ISETP.NE.AND.EX P0, PT, R19, R9, PT, P0 ;  /* 0x000000091300720c */ /* 0x000fda0003f05300 */
[----:B------:R-:W-:Y:S05]  /*6830*/  @P0 BRA `(.L_x_155) ;  /* 0xffffffe800300947 */ /* 0x000fea000383ffff */
.L_x_122:
[----:B------:R-:W-:Y:S05]  /*6840*/  BSYNC B2 ;  /* 0x0000000000027941 */ /* 0x000fea0003800000 */
.L_x_121:
[----:B------:R-:W-:Y:S01]  /*6850*/  IMAD.MOV.U32 R5, RZ, RZ, 0x2 ;  /* 0x00000002ff057424 */ /* 0x000fe200078e00ff */
[----:B------:R-:W-:Y:S04]  /*6860*/  BSSY.RECONVERGENT B0, `(.L_x_156) ;  /* 0x0000021000007945 */ /* 0x000fe80003800200 */
[----:B------:R-:W-:-:S05]  /*6870*/  VIADDMNMX.U32 R0, R0, 0xffffffff, R5, PT ;  /* 0xffffffff00007846 */ /* 0x000fca0003800005 */
[----:B------:R-:W-:-:S04]  /*6880*/  IMAD.SHL.U32 R0, R0, 0x4, RZ ;  /* 0x0000000400007824 */ /* 0x000fc800078e00ff */
[----:B------:R-:W0:Y:S02]  /*6890*/  LDC R4, c[0x2][R0+0xc] ;  /* 0x0080030000047b82 */ /* 0x000e240000000800 */
[----:B0-----:R-:W-:-:S04]  /*68a0*/  SHF.R.S32.HI R5, RZ, 0x1f, R4 ;  /* 0x0000001fff057819 */ /* 0x001fc80000011404 */
.L_x_189:
[----:B------:R-:W-:Y:S05]  /*68b0*/  BRX R4 -0x68c0                                                          (*"BRANCH_TARGETS .L_x_190,.L_x_191,.L_x_192"*) ;  /* 0xffffff9404d07949 */ /* 0x000fea000383ffff */
.L_x_192:
        /* <DEDUP_REMOVED lines=8> */
.L_x_190:
        /* <DEDUP_REMOVED lines=8> */
.L_x_191:
        /* <DEDUP_REMOVED lines=11> */
.L_x_157:
[----:B------:R-:W-:Y:S05]  /*6a70*/  BSYNC.RECONVERGENT B0 ;  /* 0x0000000000007941 */ /* 0x000fea0003800200 */
.L_x_156:
[----:B01-3--:R-:W-:-:S05]  /*6a80*/  IMAD.MOV.U32 R3, RZ, RZ, 0x1 ;  /* 0x00000001ff037424 */ /* 0x00bfca00078e00ff */
[----:B------:R0:W-:Y:S01]  /*6a90*/  ST.E desc[UR36][R8.64+0x4], R3 ;  /* 0x0000040308007985 */ /* 0x0001e2000c101924 */
[----:B------:R-:W-:Y:S05]  /*6aa0*/  BRA `(.L_x_158) ;  /* 0x0000000000887947 */ /* 0x000fea0003800000 */
.L_x_108:
[----:B------:R-:W0:Y:S01]  /*6ab0*/  LDC.64 R4, c[0x4][0x20] ;  /* 0x01000800ff047b82 */ /* 0x000e220000000a00 */
[----:B------:R-:W-:-:S05]  /*6ac0*/  HFMA2 R9, -RZ, RZ, 0, 5.9604644775390625e-08 ;  /* 0x00000001ff097431 */ /* 0x000fca00000001ff */
[----:B------:R1:W-:Y:S04]  /*6ad0*/  ST.E desc[UR36][R18.64+0x4], R9 ;  /* 0x0000040912007985 */ /* 0x0003e8000c101924 */
[----:B0-----:R-:W2:Y:S01]  /*6ae0*/  LDG.E.64 R4, desc[UR36][R4.64] ;  /* 0x0000002404047981 */ /* 0x001ea2000c1e1b00 */
[----:B------:R-:W0:Y:S01]  /*6af0*/  LDC.64 R12, c[0x4][0x10] ;  /* 0x01000400ff0c7b82 */ /* 0x000e220000000a00 */
[----:B------:R-:W3:Y:S02]  /*6b00*/  LDCU UR4, c[0x0][0x2f8] ;  /* 0x00005f00ff0477ac */ /* 0x000ee40008000800 */
[----:B--2---:R-:W-:Y:S04]  /*6b10*/  ST.E.64 desc[UR36][R18.64+0x20], R4 ;  /* 0x0000200412007985 */ /* 0x004fe8000c101b24 */
[----:B------:R2:W-:Y:S04]  /*6b20*/  ST.E.64 desc[UR36][R4.64+0x10], R18 ;  /* 0x0000101204007985 */ /* 0x0005e8000c101b24 */
[----:B0-----:R0:W-:Y:S04]  /*6b30*/  STG.E.64 desc[UR36][R12.64], R18 ;  /* 0x000000120c007986 */ /* 0x0011e8000c101b24 */
[----:B------:R4:W5:Y:S01]  /*6b40*/  LDG.E.64 R2, desc[UR36][R6.64] ;  /* 0x0000002406027981 */ /* 0x000962000c1e1b00 */
[----:B------:R-:W-:Y:S01]  /*6b50*/  MOV R8, 0x0 ;  /* 0x0000000000087802 */ /* 0x000fe20000000f00 */
[----:B------:R-:W-:-:S02]  /*6b60*/  IMAD.MOV.U32 R0, RZ, RZ, 0x2 ;  /* 0x00000002ff007424 */ /* 0x000fc400078e00ff */
[----:B---3--:R-:W-:Y:S01]  /*6b70*/  VIADD R11, R24, -UR4 ;  /* 0x80000004180b7c36 */ /* 0x008fe20008000000 */
[----:B------:R-:W2:Y:S02]  /*6b80*/  LDCU.64 UR4, c[0x4][0xa8] ;  /* 0x01001500ff0477ac */ /* 0x000ea40008000a00 */
[----:B-1----:R-:W1:Y:S01]  /*6b90*/  LDC.64 R8, c[0x4][R8] ;  /* 0x0100000008087b82 */ /* 0x002e620000000a00 */
[----:B----4-:R-:W-:Y:S02]  /*6ba0*/  IMAD.MOV.U32 R6, RZ, RZ, R24 ;  /* 0x000000ffff067224 */ /* 0x010fe400078e0018 */
[----:B------:R-:W-:Y:S02]  /*6bb0*/  IMAD.MOV.U32 R7, RZ, RZ, R17 ;  /* 0x000000ffff077224 */ /* 0x000fe400078e0011 */
[----:B--2---:R-:W-:Y:S02]  /*6bc0*/  IMAD.U32 R4, RZ, RZ, UR4 ;  /* 0x00000004ff047e24 */ /* 0x004fe4000f8e00ff */
[----:B------:R-:W-:Y:S01]  /*6bd0*/  IMAD.U32 R5, RZ, RZ, UR5 ;  /* 0x00000005ff057e24 */ /* 0x000fe2000f8e00ff */
[----:B-----5:R0:W-:Y:S04]  /*6be0*/  ST.E desc[UR36][R2.64+0x8], RZ ;  /* 0x000008ff02007985 */ /* 0x0201e8000c101924 */
[----:B------:R0:W-:Y:S04]  /*6bf0*/  ST.E desc[UR36][R18.64+0x8], RZ ;  /* 0x000008ff12007985 */ /* 0x0001e8000c101924 */
[----:B-1----:R0:W-:Y:S02]  /*6c00*/  STL [R11], R0 ;  /* 0x000000000b007387 */ /* 0x0021e40000100800 */
[----:B------:R-:W-:-:S07]  /*6c10*/  LEPC R20, `(.L_x_159) ;  /* 0x000000001014794e */ /* 0x000fce0000000000 */
[----:B0-----:R-:W-:Y:S05]  /*6c20*/  CALL.ABS.NOINC R8 ;  /* 0x0000000008007343 */ /* 0x001fea0003c00000 */
.L_x_159:
[----:B------:R-:W-:Y:S05]  /*6c30*/  BRA `(.L_x_158) ;  /* 0x0000000000247947 */ /* 0x000fea0003800000 */
.L_x_95:
[----:B------:R3:W-:Y:S02]  /*6c40*/  ST.E desc[UR36][R22.64+0x8], RZ ;  /* 0x000008ff16007985 */ /* 0x0007e4000c101924 */
.L_x_101:
[----:B------:R-:W-:Y:S01]  /*6c50*/  MOV R0, 0x0 ;  /* 0x0000000000007802 */ /* 0x000fe20000000f00 */
[----:B------:R-:W4:Y:S01]  /*6c60*/  LDCU.64 UR4, c[0x4][0xb8] ;  /* 0x01001700ff0477ac */ /* 0x000f220008000a00 */
[----:B------:R-:W-:Y:S02]  /*6c70*/  CS2R R6, SRZ ;  /* 0x0000000000067805 */ /* 0x000fe4000001ff00 */
[----:B------:R0:W0:Y:S01]  /*6c80*/  LDC.64 R2, c[0x4][R0] ;  /* 0x0100000000027b82 */ /* 0x0000220000000a00 */
[----:B----4-:R-:W-:Y:S02]  /*6c90*/  IMAD.U32 R4, RZ, RZ, UR4 ;  /* 0x00000004ff047e24 */ /* 0x010fe4000f8e00ff */
[----:B------:R-:W-:-:S07]  /*6ca0*/  IMAD.U32 R5, RZ, RZ, UR5 ;  /* 0x00000005ff057e24 */ /* 0x000fce000f8e00ff */
[----:B------:R-:W-:-:S07]  /*6cb0*/  LEPC R20, `(.L_x_158) ;  /* 0x000000001014794e */ /* 0x000fce0000000000 */
[----:B0123--:R-:W-:Y:S05]  /*6cc0*/  CALL.ABS.NOINC R2 ;  /* 0x0000000002007343 */ /* 0x00ffea0003c00000 */
.L_x_158:
[----:B------:R-:W-:Y:S05]  /*6cd0*/  BSYNC B8 ;  /* 0x0000000000087941 */ /* 0x000fea0003800000 */
.L_x_89:
[----:B------:R-:W1:Y:S01]  /*6ce0*/  S2R R0, SR_LANEID ;  /* 0x0000000000007919 */ /* 0x000e620000000000 */
[----:B0-----:R-:W0:Y:S01]  /*6cf0*/  LDC.64 R2, c[0x4][0x50] ;  /* 0x01001400ff027b82 */ /* 0x001e220000000a00 */
[----:B------:R-:W-:Y:S02]  /*6d00*/  VOTEU.ANY UR4, UPT, PT ;  /* 0x0000000000047886 */ /* 0x000fe400038e0100 */
[----:B------:R-:W-:Y:S02]  /*6d10*/  UFLO.U32 UR5, UR4 ;  /* 0x00000004000572bd */ /* 0x000fe400080e0000 */
[----:B------:R-:W0:Y:S04]  /*6d20*/  POPC R5, UR4 ;  /* 0x0000000400057d09 */ /* 0x000e280008000000 */
[----:B-1----:R-:W-:-:S13]  /*6d30*/  ISETP.EQ.U32.AND P0, PT, R0, UR5, PT ;  /* 0x0000000500007c0c */ /* 0x002fda000bf02070 */
[----:B0-----:R0:W-:Y:S04]  /*6d40*/  @P0 REDG.E.ADD.STRONG.GPU desc[UR36][R2.64], R5 ;  /* 0x000000050200098e */ /* 0x0011e8000c12e124 */
[----:B------:R-:W2:Y:S01]  /*6d50*/  LDG.E R0, desc[UR36][R2.64] ;  /* 0x0000002402007981 */ /* 0x000ea2000c1e1900 */
[----:B------:R-:W1:Y:S01]  /*6d60*/  LDCU UR4, c[0x0][0x370] ;  /* 0x00006e00ff0477ac */ /* 0x000e620008000800 */
[----:B------:R-:W3:Y:S01]  /*6d70*/  S2R R4, SR_TID.X ;  /* 0x0000000000047919 */ /* 0x000ee20000002100 */
[----:B-1----:R-:W-:Y:S01]  /*6d80*/  UIMAD UR4, UR39, UR4, URZ ;  /* 0x00000004270472a4 */ /* 0x002fe2000f8e02ff */
[----:B---3--:R-:W-:-:S05]  /*6d90*/  IMAD.MOV R4, RZ, RZ, -R4 ;  /* 0x000000ffff047224 */ /* 0x008fca00078e0a04 */
[----:B--2---:R-:W-:-:S04]  /*6da0*/  ISETP.NE.AND P0, PT, R0, UR4, PT ;  /* 0x0000000400007c0c */ /* 0x004fc8000bf05270 */
[----:B------:R-:W-:-:S13]  /*6db0*/  ISETP.NE.OR P0, PT, R4, UR38, P0 ;  /* 0x0000002604007c0c */ /* 0x000fda0008705670 */
[----:B0-----:R-:W-:Y:S05]  /*6dc0*/  @P0 EXIT ;  /* 0x000000000000094d */ /* 0x001fea0003800000 */
        /* <DEDUP_REMOVED lines=8> */
.L_x_160:
[----:B------:R-:W0:Y:S02]  /*6e50*/  LDC.64 R6, c[0x4][0x10] ;  /* 0x01000400ff067b82 */ /* 0x000e240000000a00 */
[----:B0-----:R0:W5:Y:S01]  /*6e60*/  LDG.E.64 R4, desc[UR36][R6.64] ;  /* 0x0000002406047981 */ /* 0x001162000c1e1b00 */
[----:B------:R-:W-:Y:S01]  /*6e70*/  MOV R20, 0x6ea0 ;  /* 0x00006ea000147802 */ /* 0x000fe20000000f00 */
[----:B------:R-:W-:-:S07]  /*6e80*/  IMAD.MOV.U32 R21, RZ, RZ, 0x0 ;  /* 0x00000000ff157424 */ /* 0x000fce00078e00ff */
[----:B0----5:R-:W-:Y:S05]  /*6e90*/  CALL.REL.NOINC `($_Z3RBTP10par_rbNode$_Z13printPreorderP10par_rbNode) ;  /* 0x0000000800847944 */ /* 0x021fea0003c00000 */
[----:B------:R0:W1:Y:S01]  /*6ea0*/  LDC.64 R8, c[0x4][R2] ;  /* 0x0100000002087b82 */ /* 0x0000620000000a00 */
[----:B------:R-:W2:Y:S01]  /*6eb0*/  LDCU.64 UR4, c[0x4][0x78] ;  /* 0x01000f00ff0477ac */ /* 0x000ea20008000a00 */
[----:B------:R-:W-:Y:S01]  /*6ec0*/  CS2R R6, SRZ ;  /* 0x0000000000067805 */ /* 0x000fe2000001ff00 */
[----:B--2---:R-:W-:Y:S02]  /*6ed0*/  IMAD.U32 R4, RZ, RZ, UR4 ;  /* 0x00000004ff047e24 */ /* 0x004fe4000f8e00ff */
[----:B0-----:R-:W-:-:S07]  /*6ee0*/  IMAD.U32 R5, RZ, RZ, UR5 ;  /* 0x00000005ff057e24 */ /* 0x001fce000f8e00ff */
[----:B------:R-:W-:-:S07]  /*6ef0*/  LEPC R20, `(.L_x_161) ;  /* 0x000000001014794e */ /* 0x000fce0000000000 */
[----:B-1----:R-:W-:Y:S05]  /*6f00*/  CALL.ABS.NOINC R8 ;  /* 0x0000000008007343 */ /* 0x002fea0003c00000 */
.L_x_161:
[----:B------:R0:W1:Y:S01]  /*6f10*/  LDC.64 R8, c[0x4][R2] ;  /* 0x0100000002087b82 */ /* 0x0000620000000a00 */
[----:B------:R-:W2:Y:S01]  /*6f20*/  LDCU.64 UR4, c[0x4][0x78] ;  /* 0x01000f00ff0477ac */ /* 0x000ea20008000a00 */
[----:B------:R-:W-:Y:S01]  /*6f30*/  CS2R R6, SRZ ;  /* 0x0000000000067805 */ /* 0x000fe2000001ff00 */
[----:B--2---:R-:W-:Y:S02]  /*6f40*/  IMAD.U32 R4, RZ, RZ, UR4 ;  /* 0x00000004ff047e24 */ /* 0x004fe4000f8e00ff */
[----:B0-----:R-:W-:-:S07]  /*6f50*/  IMAD.U32 R5, RZ, RZ, UR5 ;  /* 0x00000005ff057e24 */ /* 0x001fce000f8e00ff */
[----:B------:R-:W-:-:S07]  /*6f60*/  LEPC R20, `(.L_x_162) ;  /* 0x000000001014794e */ /* 0x000fce0000000000 */
[----:B-1----:R-:W-:Y:S05]  /*6f70*/  CALL.ABS.NOINC R8 ;  /* 0x0000000008007343 */ /* 0x002fea0003c00000 */
.L_x_162:
[----:B------:R0:W1:Y:S01]  /*6f80*/  LDC.64 R8, c[0x4][R2] ;  /* 0x0100000002087b82 */ /* 0x0000620000000a00 */
[----:B------:R-:W2:Y:S01]  /*6f90*/  LDCU.64 UR4, c[0x4][0xe8] ;  /* 0x01001d00ff0477ac */ /* 0x000ea20008000a00 */
[----:B------:R-:W-:Y:S02]  /*6fa0*/  CS2R R6, SRZ ;  /* 0x0000000000067805 */ /* 0x000fe4000001ff00 */
[----:B--2---:R-:W-:Y:S01]  /*6fb0*/  MOV R4, UR4 ;  /* 0x0000000400047c02 */ /* 0x004fe20008000f00 */
[----:B0-----:R-:W-:-:S07]  /*6fc0*/  IMAD.U32 R5, RZ, RZ, UR5 ;  /* 0x00000005ff057e24 */ /* 0x001fce000f8e00ff */
[----:B------:R-:W-:-:S07]  /*6fd0*/  LEPC R20, `(.L_x_163) ;  /* 0x000000001014794e */ /* 0x000fce0000000000 */
[----:B-1----:R-:W-:Y:S05]  /*6fe0*/  CALL.ABS.NOINC R8 ;  /* 0x0000000008007343 */ /* 0x002fea0003c00000 */
.L_x_163:
[----:B------:R-:W0:Y:S02]  /*6ff0*/  LDC.64 R6, c[0x4][0x10] ;  /* 0x01000400ff067b82 */ /* 0x000e240000000a00 */
[----:B0-----:R0:W5:Y:S01]  /*7000*/  LDG.E.64 R4, desc[UR36][R6.64] ;  /* 0x0000002406047981 */ /* 0x001162000c1e1b00 */
[----:B------:R-:W-:Y:S01]  /*7010*/  MOV R20, 0x7040 ;  /* 0x0000704000147802 */ /* 0x000fe20000000f00 */
[----:B------:R-:W-:-:S07]  /*7020*/  IMAD.MOV.U32 R21, RZ, RZ, 0x0 ;  /* 0x00000000ff157424 */ /* 0x000fce00078e00ff */
[----:B0----5:R-:W-:Y:S05]  /*7030*/  CALL.REL.NOINC `($_Z3RBTP10par_rbNode$_Z12printInorderP10par_rbNode) ;  /* 0x0000000000c07944 */ /* 0x021fea0003c00000 */
[----:B------:R0:W1:Y:S01]  /*7040*/  LDC.64 R8, c[0x4][R2] ;  /* 0x0100000002087b82 */ /* 0x0000620000000a00 */
[----:B------:R-:W2:Y:S01]  /*7050*/  LDCU.64 UR4, c[0x4][0x78] ;  /* 0x01000f00ff0477ac */ /* 0x000ea20008000a00 */
[----:B------:R-:W-:Y:S01]  /*7060*/  CS2R R6, SRZ ;  /* 0x0000000000067805 */ /* 0x000fe2000001ff00 */
[----:B--2---:R-:W-:Y:S02]  /*7070*/  IMAD.U32 R4, RZ, RZ, UR4 ;  /* 0x00000004ff047e24 */ /* 0x004fe4000f8e00ff */
[----:B0-----:R-:W-:-:S07]  /*7080*/  IMAD.U32 R5, RZ, RZ, UR5 ;  /* 0x00000005ff057e24 */ /* 0x001fce000f8e00ff */
[----:B------:R-:W-:-:S07]  /*7090*/  LEPC R20, `(.L_x_164) ;  /* 0x000000001014794e */ /* 0x000fce0000000000 */
[----:B-1----:R-:W-:Y:S05]  /*70a0*/  CALL.ABS.NOINC R8 ;  /* 0x0000000008007343 */ /* 0x002fea0003c00000 */
.L_x_164:
[----:B------:R0:W1:Y:S01]  /*70b0*/  LDC.64 R8, c[0x4][R2] ;  /* 0x0100000002087b82 */ /* 0x0000620000000a00 */
[----:B------:R-:W2:Y:S01]  /*70c0*/  LDCU.64 UR4, c[0x4][0x78] ;  /* 0x01000f00ff0477ac */ /* 0x000ea20008000a00 */
[----:B------:R-:W-:Y:S01]  /*70d0*/  CS2R R6, SRZ ;  /* 0x0000000000067805 */ /* 0x000fe2000001ff00 */
[----:B--2---:R-:W-:Y:S02]  /*70e0*/  IMAD.U32 R4, RZ, RZ, UR4 ;  /* 0x00000004ff047e24 */ /* 0x004fe4000f8e00ff */
[----:B0-----:R-:W-:-:S07]  /*70f0*/  IMAD.U32 R5, RZ, RZ, UR5 ;  /* 0x00000005ff057e24 */ /* 0x001fce000f8e00ff */
[----:B------:R-:W-:-:S07]  /*7100*/  LEPC R20, `(.L_x_165) ;  /* 0x000000001014794e */ /* 0x000fce0000000000 */
[----:B-1----:R-:W-:Y:S05]  /*7110*/  CALL.ABS.NOINC R8 ;  /* 0x0000000008007343 */ /* 0x002fea0003c00000 */
.L_x_165:
[----:B------:R0:W1:Y:S01]  /*7120*/  LDC.64 R8, c[0x4][R2] ;  /* 0x0100000002087b82 */ /* 0x0000620000000a00 */
[----:B------:R-:W2:Y:S01]  /*7130*/  LDCU.64 UR4, c[0x4][0xf0] ;  /* 0x01001e00ff0477ac */ /* 0x000ea20008000a00 */
[----:B------:R-:W-:Y:S01]  /*7140*/  CS2R R6, SRZ ;  /* 0x0000000000067805 */ /* 0x000fe2000001ff00 */
[----:B--2---:R-:W-:Y:S02]  /*7150*/  IMAD.U32 R4, RZ, RZ, UR4 ;  /* 0x00000004ff047e24 */ /* 0x004fe4000f8e00ff */
[----:B0-----:R-:W-:-:S07]  /*7160*/  IMAD.U32 R5, RZ, RZ, UR5 ;  /* 0x00000005ff057e24 */ /* 0x001fce000f8e00ff */
[----:B------:R-:W-:-:S07]  /*7170*/  LEPC R20, `(.L_x_166) ;  /* 0x000000001014794e */ /* 0x000fce0000000000 */
[----:B-1----:R-:W-:Y:S05]  /*7180*/  CALL.ABS.NOINC R8 ;  /* 0x0000000008007343 */ /* 0x002fea0003c00000 */
.L_x_166:
[----:B------:R-:W0:Y:S02]  /*7190*/  LDC.64 R6, c[0x4][0x10] ;  /* 0x01000400ff067b82 */ /* 0x000e240000000a00 */
[----:B0-----:R0:W5:Y:S01]  /*71a0*/  LDG.E.64 R4, desc[UR36][R6.64] ;  /* 0x0000002406047981 */ /* 0x001162000c1e1b00 */
[----:B------:R-:W-:Y:S01]  /*71b0*/  MOV R20, 0x71e0 ;  /* 0x000071e000147802 */ /* 0x000fe20000000f00 */
[----:B------:R-:W-:-:S07]  /*71c0*/  IMAD.MOV.U32 R21, RZ, RZ, 0x0 ;  /* 0x00000000ff157424 */ /* 0x000fce00078e00ff */
[----:B0----5:R-:W-:Y:S05]  /*71d0*/  CALL.REL.NOINC `($_Z3RBTP10par_rbNode$_Z14printPostorderP10par_rbNode) ;  /* 0x0000000c00087944 */ /* 0x021fea0003c00000 */
[----:B------:R0:W1:Y:S01]  /*71e0*/  LDC.64 R8, c[0x4][R2] ;  /* 0x0100000002087b82 */ /* 0x0000620000000a00 */
[----:B------:R-:W2:Y:S01]  /*71f0*/  LDCU.64 UR4, c[0x4][0x78] ;  /* 0x01000f00ff0477ac */ /* 0x000ea20008000a00 */
[----:B------:R-:W-:Y:S01]  /*7200*/  CS2R R6, SRZ ;  /* 0x0000000000067805 */ /* 0x000fe2000001ff00 */
[----:B--2---:R-:W-:Y:S02]  /*7210*/  IMAD.U32 R4, RZ, RZ, UR4 ;  /* 0x00000004ff047e24 */ /* 0x004fe4000f8e00ff */
[----:B0-----:R-:W-:-:S07]  /*7220*/  IMAD.U32 R5, RZ, RZ, UR5 ;  /* 0x00000005ff057e24 */ /* 0x001fce000f8e00ff */
[----:B------:R-:W-:-:S07]  /*7230*/  LEPC R20, `(.L_x_167) ;  /* 0x000000001014794e */ /* 0x000fce0000000000 */
[----:B-1----:R-:W-:Y:S05]  /*7240*/  CALL.ABS.NOINC R8 ;  /* 0x0000000008007343 */ /* 0x002fea0003c00000 */
.L_x_167:
[----:B------:R0:W1:Y:S01]  /*7250*/  LDC.64 R8, c[0x4][R2] ;  /* 0x0100000002087b82 */ /* 0x0000620000000a00 */
[----:B------:R-:W2:Y:S01]  /*7260*/  LDCU.64 UR4, c[0x4][0x78] ;  /* 0x01000f00ff0477ac */ /* 0x000ea20008000a00 */
[----:B------:R-:W-:Y:S01]  /*7270*/  CS2R R6, SRZ ;  /* 0x0000000000067805 */ /* 0x000fe2000001ff00 */
[----:B--2---:R-:W-:Y:S02]  /*7280*/  IMAD.U32 R4, RZ, RZ, UR4 ;  /* 0x00000004ff047e24 */ /* 0x004fe4000f8e00ff */
[----:B0-----:R-:W-:-:S07]  /*7290*/  IMAD.U32 R5, RZ, RZ, UR5 ;  /* 0x00000005ff057e24 */ /* 0x001fce000f8e00ff */
[----:B------:R-:W-:-:S07]  /*72a0*/  LEPC R20, `(.L_x_168) ;  /* 0x000000001014794e */ /* 0x000fce0000000000 */
[----:B-1----:R-:W-:Y:S05]  /*72b0*/  CALL.ABS.NOINC R8 ;  /* 0x0000000008007343 */ /* 0x002fea0003c00000 */
.L_x_168:
[----:B------:R-:W0:Y:S01]  /*72c0*/  LDC.64 R2, c[0x4][R2] ;  /* 0x0100000002027b82 */ /* 0x000e220000000a00 */
[----:B------:R-:W1:Y:S01]  /*72d0*/  LDCU.64 UR4, c[0x4][0xf8] ;  /* 0x01001f00ff0477ac */ /* 0x000e620008000a00 */
[----:B------:R-:W-:Y:S01]  /*72e0*/  CS2R R6, SRZ ;  /* 0x0000000000067805 */ /* 0x000fe2000001ff00 */
[----:B-1----:R-:W-:Y:S02]  /*72f0*/  IMAD.U32 R4, RZ, RZ, UR4 ;  /* 0x00000004ff047e24 */ /* 0x002fe4000f8e00ff */
[----:B------:R-:W-:-:S07]  /*7300*/  IMAD.U32 R5, RZ, RZ, UR5 ;  /* 0x00000005ff057e24 */ /* 0x000fce000f8e00ff */
[----:B------:R-:W-:-:S07]  /*7310*/  LEPC R20, `(.L_x_169) ;  /* 0x000000001014794e */ /* 0x000fce0000000000 */
[----:B0-----:R-:W-:Y:S05]  /*7320*/  CALL.ABS.NOINC R2 ;  /* 0x0000000002007343 */ /* 0x001fea0003c00000 */
.L_x_169:
[----:B------:R-:W-:Y:S05]  /*7330*/  EXIT ;  /* 0x000000000000794d */ /* 0x000fea0003800000 */
        .type           $_Z3RBTP10par_rbNode$_Z12printInorderP10par_rbNode,@function
        .size           $_Z3RBTP10par_rbNode$_Z12printInorderP10par_rbNode,($_Z3RBTP10par_rbNode$_Z13printPreorderP10par_rbNode - $_Z3RBTP10par_rbNode$_Z12printInorderP10par_rbNode)
$_Z3RBTP10par_rbNode$_Z12printInorderP10par_rbNode:
[----:B------:R-:W-:-:S05]  /*7340*/  VIADD R1, R1, 0xffffffc8 ;  /* 0xffffffc801017836 */ /* 0x000fca0000000000 */
[----:B------:R-:W-:Y:S04]  /*7350*/  STL [R1+0x30], R25 ;  /* 0x0000301901007387 */ /* 0x000fe80000100800 */
[----:B------:R-:W-:Y:S04]  /*7360*/  STL [R1+0x2c], R24 ;  /* 0x00002c1801007387 */ /* 0x000fe80000100800 */
[----:B------:R-:W-:Y:S04]  /*7370*/  STL [R1+0x28], R23 ;  /* 0x0000281701007387 */ /* 0x000fe80000100800 */
[----:B------:R-:W-:Y:S04]  /*7380*/  STL [R1+0x24], R22 ;  /* 0x0000241601007387 */ /* 0x000fe80000100800 */
[----:B------:R-:W-:Y:S04]  /*7390*/  STL [R1+0x20], R21 ;  /* 0x0000201501007387 */ /* 0x000fe80000100800 */
[----:B------:R-:W-:Y:S04]  /*73a0*/  STL [R1+0x1c], R20 ;  /* 0x00001c1401007387 */ /* 0x000fe80000100800 */
[----:B------:R-:W-:Y:S04]  /*73b0*/  STL [R1+0xc], R16 ;  /* 0x00000c1001007387 */ /* 0x000fe80000100800 */
[----:B------:R-:W-:Y:S04]  /*73c0*/  STL [R1+0x8], R2 ;  /* 0x0000080201007387 */ /* 0x000fe80000100800 */
[----:B------:R0:W-:Y:S04]  /*73d0*/  STL [R1+0x10], R17 ;  /* 0x0000101101007387 */ /* 0x0001e80000100800 */
[----:B------:R1:W-:Y:S04]  /*73e0*/  STL [R1+0x18], R19 ;  /* 0x0000181301007387 */ /* 0x0003e80000100800 */
[----:B------:R2:W-:Y:S01]  /*73f0*/  STL [R1+0x14], R18 ;  /* 0x0000141201007387 */ /* 0x0005e20000100800 */
[----:B0-----:R-:W0:Y:S05]  /*7400*/  BMOV.32.CLEAR R17, B6 ;  /* 0x0000000006117355 */ /* 0x001e2a0000100000 */
[----:B------:R-:W-:Y:S01]  /*7410*/  BSSY B6, `(.L_x_170) ;  /* 0x000003b000067945 */ /* 0x000fe20003800000 */
[----:B-1----:R-:W-:Y:S01]  /*7420*/  MOV R19, R5 ;  /* 0x0000000500137202 */ /* 0x002fe20000000f00 */
[----:B--2---:R-:W-:Y:S01]  /*7430*/  IMAD.MOV.U32 R18, RZ, RZ, R4 ;  /* 0x000000ffff127224 */ /* 0x004fe200078e0004 */
[----:B------:R-:W1:Y:S08]  /*7440*/  LDC.64 R22, c[0x0][0x358] ;  /* 0x0000d600ff167b82 */ /* 0x000e700000000a00 */
[----:B------:R-:W2:Y:S01]  /*7450*/  LDC.64 R4, c[0x4][0x18] ;  /* 0x01000600ff047b82 */ /* 0x000ea20000000a00 */
[----:B-1----:R-:W-:-:S02]  /*7460*/  R2UR UR4, R22 ;  /* 0x00000000160472ca */ /* 0x002fc400000e0000 */
[----:B------:R-:W-:-:S13]  /*7470*/  R2UR UR5, R23 ;  /* 0x00000000170572ca */ /* 0x000fda00000e0000 */
[----:B--2---:R-:W2:Y:S01]  /*7480*/  LDG.E.64 R4, desc[UR4][R4.64] ;  /* 0x0000000404047981 */ /* 0x004ea2000c1e1b00 */
[----:B------:R-:W1:Y:S01]  /*7490*/  LDCU UR4, c[0x0][0x2f8] ;  /* 0x00005f00ff0477ac */ /* 0x000e620008000800 */
[----:B------:R-:W3:Y:S01]  /*74a0*/  LDCU UR5, c[0x0][0x2fc] ;  /* 0x00005f80ff0577ac */ /* 0x000ee20008000800 */
[----:B-1----:R-:W-:-:S05]  /*74b0*/  IADD3 R16, P1, PT, R1, UR4, RZ ;  /* 0x0000000401107c10 */ /* 0x002fca000ff3e0ff */
[----:B---3--:R-:W-:Y:S01]  /*74c0*/  IMAD.X R2, RZ, RZ, UR5, P1 ;  /* 0x00000005ff027e24 */ /* 0x008fe200088e06ff */
[----:B--2---:R-:W-:-:S04]  /*74d0*/  ISETP.NE.U32.AND P0, PT, R18, R4, PT ;  /* 0x000000041200720c */ /* 0x004fc80003f05070 */
[----:B------:R-:W-:-:S13]  /*74e0*/  ISETP.NE.AND.EX P0, PT, R19, R5, PT, P0 ;  /* 0x000000051300720c */ /* 0x000fda0003f05300 */
[----:B0-----:R-:W-:Y:S05]  /*74f0*/  @!P0 BRA `(.L_x_171) ;  /* 0x0000000000b08947 */ /* 0x001fea0003800000 */
[----:B------:R-:W-:Y:S02]  /*7500*/  R2UR UR4, R22 ;  /* 0x00000000160472ca */ /* 0x000fe400000e0000 */
[----:B------:R-:W-:-:S13]  /*7510*/  R2UR UR5, R23 ;  /* 0x00000000170572ca */ /* 0x000fda00000e0000 */
[----:B------:R0:W5:Y:S01]  /*7520*/  LD.E.64 R4, desc[UR4][R18.64+0x10] ;  /* 0x0000100412047980 */ /* 0x000162000c101b00 */
[----:B------:R-:W-:Y:S01]  /*7530*/  MOV R20, 0x7560 ;  /* 0x0000756000147802 */ /* 0x000fe20000000f00 */
[----:B------:R-:W-:-:S07]  /*7540*/  IMAD.MOV.U32 R21, RZ, RZ, 0x0 ;  /* 0x00000000ff157424 */ /* 0x000fce00078e00ff */
[----:B0----5:R-:W-:Y:S05]  /*7550*/  CALL.REL.NOINC `($_Z3RBTP10par_rbNode$_Z12printInorderP10par_rbNode) ;  /* 0xfffffffc00787944 */ /* 0x021fea0003c3ffff */
[----:B------:R-:W-:Y:S02]  /*7560*/  R2UR UR4, R22 ;  /* 0x00000000160472ca */ /* 0x000fe400000e0000 */
[----:B------:R-:W-:-:S13]  /*7570*/  R2UR UR5, R23 ;  /* 0x00000000170572ca */ /* 0x000fda00000e0000 */
        /* <DEDUP_REMOVED lines=11> */
.L_x_172:
[----:B------:R-:W-:Y:S02]  /*7630*/  R2UR UR4, R22 ;  /* 0x00000000160472ca */ /* 0x000fe400000e0000 */
[----:B------:R-:W-:-:S13]  /*7640*/  R2UR UR5, R23 ;  /* 0x00000000170572ca */ /* 0x000fda00000e0000 */
[----:B------:R-:W2:Y:S01]  /*7650*/  LD.E R0, desc[UR4][R18.64+0x4] ;  /* 0x0000040412007980 */ /* 0x000ea2000c101900 */
[----:B------:R0:W1:Y:S01]  /*7660*/  LDC.64 R8, c[0x4][R24] ;  /* 0x0100000018087b82 */ /* 0x0000620000000a00 */
[----:B------:R-:W3:Y:S01]  /*7670*/  LDCU.64 UR4, c[0x4][0xc8] ;  /* 0x01001900ff0477ac */ /* 0x000ee20008000a00 */
[----:B------:R-:W-:Y:S02]  /*7680*/  IMAD.MOV.U32 R6, RZ, RZ, R16 ;  /* 0x000000ffff067224 */ /* 0x000fe400078e0010 */
[----:B------:R-:W-:Y:S02]  /*7690*/  IMAD.MOV.U32 R7, RZ, RZ, R2 ;  /* 0x000000ffff077224 */ /* 0x000fe400078e0002 */
[----:B---3--:R-:W-:Y:S02]  /*76a0*/  IMAD.U32 R4, RZ, RZ, UR4 ;  /* 0x00000004ff047e24 */ /* 0x008fe4000f8e00ff */
[----:B------:R-:W-:Y:S01]  /*76b0*/  IMAD.U32 R5, RZ, RZ, UR5 ;  /* 0x00000005ff057e24 */ /* 0x000fe2000f8e00ff */
[----:B-12---:R0:W-:Y:S06]  /*76c0*/  STL [R1], R0 ;  /* 0x0000000001007387 */ /* 0x0061ec0000100800 */
[----:B------:R-:W-:-:S07]  /*76d0*/  LEPC R20, `(.L_x_173) ;  /* 0x000000001014794e */ /* 0x000fce0000000000 */
[----:B0-----:R-:W-:Y:S05]  /*76e0*/  CALL.ABS.NOINC R8 ;  /* 0x0000000008007343 */ /* 0x001fea0003c00000 */
.L_x_173:
[----:B------:R-:W0:Y:S01]  /*76f0*/  LDC.64 R24, c[0x4][R24] ;  /* 0x0100000018187b82 */ /* 0x000e220000000a00 */
[----:B------:R-:W1:Y:S01]  /*7700*/  LDCU.64 UR4, c[0x4][0xd0] ;  /* 0x01001a00ff0477ac */ /* 0x000e620008000a00 */
[----:B------:R-:W-:Y:S01]  /*7710*/  CS2R R6, SRZ ;  /* 0x0000000000067805 */ /* 0x000fe2000001ff00 */
[----:B-1----:R-:W-:Y:S02]  /*7720*/  IMAD.U32 R4, RZ, RZ, UR4 ;  /* 0x00000004ff047e24 */ /* 0x002fe4000f8e00ff */
[----:B------:R-:W-:-:S07]  /*7730*/  IMAD.U32 R5, RZ, RZ, UR5 ;  /* 0x00000005ff057e24 */ /* 0x000fce000f8e00ff */
[----:B------:R-:W-:-:S07]  /*7740*/  LEPC R20, `(.L_x_174) ;  /* 0x000000001014794e */ /* 0x000fce0000000000 */
[----:B0-----:R-:W-:Y:S05]  /*7750*/  CALL.ABS.NOINC R24 ;  /* 0x0000000018007343 */ /* 0x001fea0003c00000 */
.L_x_174:
[----:B------:R-:W-:Y:S02]  /*7760*/  R2UR UR4, R22 ;  /* 0x00000000160472ca */ /* 0x000fe400000e0000 */
[----:B------:R-:W-:-:S13]  /*7770*/  R2UR UR5, R23 ;  /* 0x00000000170572ca */ /* 0x000fda00000e0000 */
[----:B------:R0:W5:Y:S01]  /*7780*/  LD.E.64 R4, desc[UR4][R18.64+0x18] ;  /* 0x0000180412047980 */ /* 0x000162000c101b00 */
[----:B------:R-:W-:Y:S01]  /*7790*/  MOV R20, 0x77c0 ;  /* 0x000077c000147802 */ /* 0x000fe20000000f00 */
[----:B------:R-:W-:-:S07]  /*77a0*/  IMAD.MOV.U32 R21, RZ, RZ, 0x0 ;  /* 0x00000000ff157424 */ /* 0x000fce00078e00ff */
[----:B0----5:R-:W-:Y:S05]  /*77b0*/  CALL.REL.NOINC `($_Z3RBTP10par_rbNode$_Z12printInorderP10par_rbNode) ;  /* 0xfffffff800e07944 */ /* 0x021fea0003c3ffff */
.L_x_171:
[----:B------:R-:W-:Y:S05]  /*77c0*/  BSYNC B6 ;  /* 0x0000000000067941 */ /* 0x000fea0003800000 */
.L_x_170:
[----:B------:R-:W2:Y:S01]  /*77d0*/  LDL R20, [R1+0x1c] ;  /* 0x00001c0001147983 */ /* 0x000ea20000100800 */
[----:B------:R0:W-:Y:S05]  /*77e0*/  BMOV.32 B6, R17 ;  /* 0x0000001106007356 */ /* 0x0001ea0000000000 */
[----:B------:R-:W2:Y:S04]  /*77f0*/  LDL R21, [R1+0x20] ;  /* 0x0000200001157983 */ /* 0x000ea80000100800 */
[----:B------:R-:W2:Y:S04]  /*7800*/  LDL R2, [R1+0x8] ;  /* 0x0000080001027983 */ /* 0x000ea80000100800 */
[----:B------:R-:W2:Y:S04]  /*7810*/  LDL R16, [R1+0xc] ;  /* 0x00000c0001107983 */ /* 0x000ea80000100800 */
[----:B0-----:R-:W2:Y:S04]  /*7820*/  LDL R17, [R1+0x10] ;  /* 0x0000100001117983 */ /* 0x001ea80000100800 */
[----:B------:R-:W2:Y:S04]  /*7830*/  LDL R18, [R1+0x14] ;  /* 0x0000140001127983 */ /* 0x000ea80000100800 */
[----:B------:R-:W2:Y:S04]  /*7840*/  LDL R19, [R1+0x18] ;  /* 0x0000180001137983 */ /* 0x000ea80000100800 */
[----:B------:R-:W2:Y:S04]  /*7850*/  LDL R22, [R1+0x24] ;  /* 0x0000240001167983 */ /* 0x000ea80000100800 */
[----:B------:R-:W2:Y:S04]  /*7860*/  LDL R23, [R1+0x28] ;  /* 0x0000280001177983 */ /* 0x000ea80000100800 */
[----:B------:R-:W2:Y:S04]  /*7870*/  LDL R24, [R1+0x2c] ;  /* 0x00002c0001187983 */ /* 0x000ea80000100800 */
[----:B------:R0:W2:Y:S02]  /*7880*/  LDL R25, [R1+0x30] ;  /* 0x0000300001197983 */ /* 0x0000a40000100800 */
[----:B0-----:R-:W-:Y:S01]  /*7890*/  VIADD R1, R1, 0x38 ;  /* 0x0000003801017836 */ /* 0x001fe20000000000 */
[----:B--2---:R-:W-:Y:S06]  /*78a0*/  RET.REL.NODEC R20 `(_Z3RBTP10par_rbNode) ;  /* 0xffffff8414d47950 */ /* 0x004fec0003c3ffff */
        .type           $_Z3RBTP10par_rbNode$_Z13printPreorderP10par_rbNode,@function
        .size           $_Z3RBTP10par_rbNode$_Z13printPreorderP10par_rbNode,($_Z3RBTP10par_rbNode$_Z14printPostorderP10par_rbNode - $_Z3RBTP10par_rbNode$_Z13printPreorderP10par_rbNode)
$_Z3RBTP10par_rbNode$_Z13printPreorderP10par_rbNode:
        /* <DEDUP_REMOVED lines=40> */
.L_x_177:
        /* <DEDUP_REMOVED lines=12> */
.L_x_178:
[----:B------:R-:W0:Y:S01]  /*7bf0*/  LDC.64 R22, c[0x4][R22] ;  /* 0x0100000016167b82 */ /* 0x000e220000000a00 */
[----:B------:R-:W1:Y:S01]  /*7c00*/  LDCU.64 UR4, c[0x4][0xd0] ;  /* 0x01001a00ff0477ac */ /* 0x000e620008000a00 */
[----:B------:R-:W-:Y:S01]  /*7c10*/  CS2R R6, SRZ ;  /* 0x0000000000067805 */ /* 0x000fe2000001ff00 */
[----:B-1----:R-:W-:Y:S02]  /*7c20*/  IMAD.U32 R4, RZ, RZ, UR4 ;  /* 0x00000004ff047e24 */ /* 0x002fe4000f8e00ff */
[----:B------:R-:W-:-:S07]  /*7c30*/  IMAD.U32 R5, RZ, RZ, UR5 ;  /* 0x00000005ff057e24 */ /* 0x000fce000f8e00ff */
[----:B------:R-:W-:-:S07]  /*7c40*/  LEPC R20, `(.L_x_179) ;  /* 0x000000001014794e */ /* 0x000fce0000000000 */
[----:B0-----:R-:W-:Y:S05]  /*7c50*/  CALL.ABS.NOINC R22 ;  /* 0x0000000016007343 */ /* 0x001fea0003c00000 */
.L_x_179:
[----:B------:R-:W-:Y:S02]  /*7c60*/  R2UR UR4, R18 ;  /* 0x00000000120472ca */ /* 0x000fe400000e0000 */
[----:B------:R-:W-:-:S13]  /*7c70*/  R2UR UR5, R19 ;  /* 0x00000000130572ca */ /* 0x000fda00000e0000 */
[----:B------:R0:W5:Y:S01]  /*7c80*/  LD.E.64 R4, desc[UR4][R16.64+0x10] ;  /* 0x0000100410047980 */ /* 0x000162000c101b00 */
[----:B------:R-:W-:Y:S01]  /*7c90*/  MOV R20, 0x7cc0 ;  /* 0x00007cc000147802 */ /* 0x000fe20000000f00 */
[----:B------:R-:W-:-:S07]  /*7ca0*/  IMAD.MOV.U32 R21, RZ, RZ, 0x0 ;  /* 0x00000000ff157424 */ /* 0x000fce00078e00ff */
[----:B0----5:R-:W-:Y:S05]  /*7cb0*/  CALL.REL.NOINC `($_Z3RBTP10par_rbNode$_Z13printPreorderP10par_rbNode) ;  /* 0xfffffff800fc7944 */ /* 0x021fea0003c3ffff */
[----:B------:R-:W-:Y:S02]  /*7cc0*/  R2UR UR4, R18 ;  /* 0x00000000120472ca */ /* 0x000fe400000e0000 */
[----:B------:R-:W-:-:S13]  /*7cd0*/  R2UR UR5, R19 ;  /* 0x00000000130572ca */ /* 0x000fda00000e0000 */
[----:B------:R0:W5:Y:S01]  /*7ce0*/  LD.E.64 R4, desc[UR4][R16.64+0x18] ;  /* 0x0000180410047980 */ /* 0x000162000c101b00 */
[----:B------:R-:W-:Y:S01]  /*7cf0*/  MOV R20, 0x7d20 ;  /* 0x00007d2000147802 */ /* 0x000fe20000000f00 */
[----:B------:R-:W-:-:S07]  /*7d00*/  IMAD.MOV.U32 R21, RZ, RZ, 0x0 ;  /* 0x00000000ff157424 */ /* 0x000fce00078e00ff */
[----:B0----5:R-:W-:Y:S05]  /*7d10*/  CALL.REL.NOINC `($_Z3RBTP10par_rbNode$_Z13printPreorderP10par_rbNode) ;  /* 0xfffffff800e47944 */ /* 0x021fea0003c3ffff */
.L_x_176:
[----:B------:R-:W-:Y:S05]  /*7d20*/  BSYNC B6 ;  /* 0x0000000000067941 */ /* 0x000fea0003800000 */
.L_x_175:
[----:B------:R-:W2:Y:S01]  /*7d30*/  LDL R20, [R1+0x1c] ;  /* 0x00001c0001147983 */ /* 0x000ea20000100800 */
[----:B------:R0:W-:Y:S05]  /*7d40*/  BMOV.32 B6, R2 ;  /* 0x0000000206007356 */ /* 0x0001ea0000000000 */
[----:B------:R-:W2:Y:S04]  /*7d50*/  LDL R21, [R1+0x20] ;  /* 0x0000200001157983 */ /* 0x000ea80000100800 */
[----:B0-----:R-:W2:Y:S04]  /*7d60*/  LDL R2, [R1+0x8] ;  /* 0x0000080001027983 */ /* 0x001ea80000100800 */
[----:B------:R-:W2:Y:S04]  /*7d70*/  LDL R16, [R1+0xc] ;  /* 0x00000c0001107983 */ /* 0x000ea80000100800 */
        /* <DEDUP_REMOVED lines=8> */
        .type           $_Z3RBTP10par_rbNode$_Z14printPostorderP10par_rbNode,@function
        .size           $_Z3RBTP10par_rbNode$_Z14printPostorderP10par_rbNode,(.L_x_195 - $_Z3RBTP10par_rbNode$_Z14printPostorderP10par_rbNode)
$_Z3RBTP10par_rbNode$_Z14printPostorderP10par_rbNode:
        /* <DEDUP_REMOVED lines=33> */
[----:B0----5:R-:W-:Y:S05]  /*8010*/  CALL.REL.NOINC `($_Z3RBTP10par_rbNode$_Z14printPostorderP10par_rbNode) ;  /* 0xfffffffc00787944 */ /* 0x021fea0003c3ffff */
        /* <DEDUP_REMOVED lines=19> */
.L_x_182:
        /* <DEDUP_REMOVED lines=12> */
.L_x_183:
[----:B------:R-:W0:Y:S01]  /*8210*/  LDC.64 R24, c[0x4][R24] ;  /* 0x0100000018187b82 */ /* 0x000e220000000a00 */
[----:B------:R-:W1:Y:S01]  /*8220*/  LDCU.64 UR4, c[0x4][0xd0] ;  /* 0x01001a00ff0477ac */ /* 0x000e620008000a00 */
[----:B------:R-:W-:Y:S01]  /*8230*/  CS2R R6, SRZ ;  /* 0x0000000000067805 */ /* 0x000fe2000001ff00 */
[----:B-1----:R-:W-:Y:S02]  /*8240*/  IMAD.U32 R4, RZ, RZ, UR4 ;  /* 0x00000004ff047e24 */ /* 0x002fe4000f8e00ff */
[----:B------:R-:W-:-:S07]  /*8250*/  IMAD.U32 R5, RZ, RZ, UR5 ;  /* 0x00000005ff057e24 */ /* 0x000fce000f8e00ff */
[----:B------:R-:W-:-:S07]  /*8260*/  LEPC R20, `(.L_x_181) ;  /* 0x000000001014794e */ /* 0x000fce0000000000 */
[----:B0-----:R-:W-:Y:S05]  /*8270*/  CALL.ABS.NOINC R24 ;  /* 0x0000000018007343 */ /* 0x001fea0003c00000 */
.L_x_181:
[----:B------:R-:W-:Y:S05]  /*8280*/  BSYNC B6 ;  /* 0x0000000000067941 */ /* 0x000fea0003800000 */
.L_x_180:
        /* <DEDUP_REMOVED lines=14> */
.L_x_184:
[----:B------:R-:W-:-:S00]  /*8370*/  BRA `(.L_x_184) ;  /* 0xfffffffc00fc7947 */ /* 0x000fc0000383ffff */
[----:B------:R-:W-:-:S00]  /*8380*/  NOP ;  /* 0x0000000000007918 */ /* 0x000fc00000000000 */
[----:B------:R-:W-:-:S00]  /*8390*/  NOP ;  /* 0x0000000000007918 */ /* 0x000fc00000000000 */
[----:B------:R-:W-:-:S00]  /*83a0*/  NOP ;  /* 0x0000000000007918 */ /* 0x000fc00000000000 */
[----:B------:R-:W-:-:S00]  /*83b0*/  NOP ;  /* 0x0000000000007918 */ /* 0x000fc00000000000 */
[----:B------:R-:W-:-:S00]  /*83c0*/  NOP ;  /* 0x0000000000007918 */ /* 0x000fc00000000000 */
[----:B------:R-:W-:-:S00]  /*83d0*/  NOP ;  /* 0x0000000000007918 */ /* 0x000fc00000000000 */
[----:B------:R-:W-:-:S00]  /*83e0*/  NOP ;  /* 0x0000000000007918 */ /* 0x000fc00000000000 */
[----:B------:R-:W-:-:S00]  /*83f0*/  NOP ;  /* 0x0000000000007918 */ /* 0x000fc00000000000 */
.L_x_195:


//--------------------- .nv.global.init           --------------------------
	.section	.nv.global.init,"aw",@progbits
	.align	4
.nv.global.init:
	.type		tmpIndex,@object
	.size		tmpIndex,($str$3 - tmpIndex)
tmpIndex:
        /*0000*/ 	.byte	0x02, 0x00, 0x00, 0x00
	.type		$str$3,@object
	.size		$str$3,($str$13 - $str$3)
$str$3:
        /*0004*/ 	.byte	0x0a, 0x00
	.type		$str$13,@object
	.size		$str$13,($str$14 - $str$13)
$str$13:
        /*0006*/ 	.byte	0x25, 0x64, 0x00
	.type		$str$14,@object
	.size		$str$14,($str$12 - $str$14)
$str$14:
        /*0009*/ 	.byte	0x20, 0x20, 0x00
	.type		$str$12,@object
	.size		$str$12,($str$19 - $str$12)
$str$12:
        /*000c*/ 	.byte	0x25, 0x64, 0x2d, 0x00
	.type		$str$19,@object
	.size		$str$19,($str$5 - $str$19)
$str$19:
        /*0010*/ 	.byte	0x44, 0x6f, 0x6e, 0x65, 0x0a, 0x00
	.type		$str$5,@object
	.size		$str$5,($str$7 - $str$5)
$str$5:
        /*0016*/ 	.byte	0x4e, 0x65, 0x77, 0x20, 0x4b, 0x65, 0x79, 0x0a, 0x00
	.type		$str$7,@object
	.size		$str$7,($str$17 - $str$7)
$str$7:
        /*001f*/ 	.byte	0x4f, 0x4b, 0x20, 0x2d, 0x2d, 0x20, 0x25, 0x64, 0x0a, 0x00
	.type		$str$17,@object
	.size		$str$17,($str$9 - $str$17)
$str$17:
        /*0029*/ 	.byte	0x49, 0x6e, 0x4f, 0x72, 0x64, 0x65, 0x72, 0x3a, 0x20, 0x00
	.type		$str$9,@object
	.size		$str$9,($str$10 - $str$9)
$str$9:
        /*0033*/ 	.byte	0x72, 0x65, 0x73, 0x20, 0x3d, 0x20, 0x25, 0x64, 0x0a, 0x00
	.type		$str$10,@object
	.size		$str$10,($str$16 - $str$10)
$str$10:
        /*003d*/ 	.byte	0x72, 0x65, 0x62, 0x61, 0x6c, 0x61, 0x6e, 0x63, 0x65, 0x0a, 0x00
	.type		$str$16,@object
	.size		$str$16,($str$11 - $str$16)
$str$16:
        /*0048*/ 	.byte	0x50, 0x72, 0x65, 0x4f, 0x72, 0x64, 0x65, 0x72, 0x3a, 0x20, 0x00
	.type		$str$11,@object
	.size		$str$11,($str$1 - $str$11)
$str$11:
        /*0053*/ 	.byte	0x4b, 0x65, 0x79, 0x20, 0x45, 0x78, 0x69, 0x73, 0x74, 0x73, 0x0a, 0x00
	.type		$str$1,@object
	.size		$str$1,($str$18 - $str$1)
$str$1:
        /*005f*/ 	.byte	0x43, 0x72, 0x65, 0x61, 0x74, 0x65, 0x64, 0x20, 0x25, 0x64, 0x0a, 0x00
	.type		$str$18,@object
	.size		$str$18,($str - $str$18)
$str$18:
        /*006b*/ 	.byte	0x50, 0x6f, 0x73, 0x74, 0x4f, 0x72, 0x64, 0x65, 0x72, 0x3a, 0x20, 0x00
	.type		$str,@object
	.size		$str,($str$8 - $str)
$str:
        /*0077*/ 	.byte	0x4e, 0x49, 0x4c, 0x20, 0x63, 0x72, 0x65, 0x61, 0x74, 0x65, 0x64, 0x0a, 0x00
	.type		$str$8,@object
	.size		$str$8,($str$4 - $str$8)
$str$8:
        /*0084*/ 	.byte	0x50, 0x6c, 0x61, 0x63, 0x69, 0x6e, 0x67, 0x20, 0x4e, 0x6f, 0x64, 0x65, 0x0a, 0x00
	.type		$str$4,@object
	.size		$str$4,($str$2 - $str$4)
$str$4:
        /*0092*/ 	.byte	0x49, 0x6e, 0x73, 0x69, 0x64, 0x65, 0x20, 0x77, 0x68, 0x69, 0x6c, 0x65, 0x0a, 0x00
	.type		$str$2,@object
	.size		$str$2,($str$6 - $str$2)
$str$2:
        /*00a0*/ 	.byte	0x54, 0x72, 0x65, 0x65, 0x20, 0x43, 0x72, 0x65, 0x61, 0x74, 0x65, 0x64, 0x20, 0x0a, 0x00
	.type		$str$6,@object
	.size		$str$6,($str$15 - $str$6)
$str$6:
        /*00af*/ 	.byte	0x49, 0x6e, 0x73, 0x65, 0x72, 0x74, 0x20, 0x4b, 0x65, 0x79, 0x20, 0x25, 0x64, 0x0a, 0x00
	.type		$str$15,@object
	.size		$str$15,(.L_26 - $str$15)
$str$15:
        /*00be*/ 	.byte	0x53, 0x74, 0x61, 0x72, 0x74, 0x69, 0x6e, 0x67, 0x20, 0x74, 0x68, 0x65, 0x20, 0x54, 0x72, 0x65
        /*00ce*/ 	.byte	0x65, 0x0a, 0x00
.L_26:


//--------------------- .nv.shared.reserved.0     --------------------------
	.section	.nv.shared.reserved.0,"aw",@nobits
	.weak		__nv_reservedSMEM_offset_0_alias
	.size		__nv_reservedSMEM_offset_0_alias, 0, 64
	.other		__nv_reservedSMEM_offset_0_alias,@"STO_CUDA_RESERVED_SHARED STV_DEFAULT"
__nv_reservedSMEM_offset_0_alias:
	.zero		0
	.zero		64


//--------------------- .nv.global                --------------------------
	.section	.nv.global,"aw",@nobits
	.align	8
.nv.global:
	.type		nodes,@object
	.size		nodes,(rtSibling - nodes)
nodes:
	.zero		8
	.type		rtSibling,@object
	.size		rtSibling,(NIL - rtSibling)
rtSibling:
	.zero		8
	.type		NIL,@object
	.size		NIL,(root - NIL)
NIL:
	.zero		8
	.type		root,@object
	.size		root,(rtParent - root)
root:
	.zero		8
	.type		rtParent,@object
	.size		rtParent,(tmp - rtParent)
rtParent:
	.zero		8
	.type		tmp,@object
	.size		tmp,(threadsFinished - tmp)
tmp:
	.zero		160
	.type		threadsFinished,@object
	.size		threadsFinished,(passCreate - threadsFinished)
threadsFinished:
	.zero		4
	.type		passCreate,@object
	.size		passCreate,(nodeIndex - passCreate)
passCreate:
	.zero		4
	.type		nodeIndex,@object
	.size		nodeIndex,(createFlag - nodeIndex)
nodeIndex:
	.zero		4
	.type		createFlag,@object
	.size		createFlag,(.L_8 - createFlag)
createFlag:
	.zero		4
.L_8:


//--------------------- .nv.constant0._Z3RBTP10par_rbNode --------------------------
	.section	.nv.constant0._Z3RBTP10par_rbNode,"a",@progbits
	.sectionflags	@""
	.align	4
.nv.constant0._Z3RBTP10par_rbNode:
	.zero		904


//--------------------- SYMBOLS --------------------------

	.type		.nv.reservedSmem.offset0,@object
	.size		.nv.reservedSmem.offset0,0x4
	.type		vprintf,@function
